	.headerflags	@"EF_CUDA_TEXMODE_UNIFIED EF_CUDA_64BIT_ADDRESS EF_CUDA_ACCELERATORS EF_CUDA_SM90 EF_CUDA_VIRTUAL_SM(EF_CUDA_SM90)"
	.elftype	@"ET_EXEC"


//--------------------- .nv.info                  --------------------------
	.section	.nv.info,"",@"SHT_CUDA_INFO"
	.align	4


	//----- nvinfo : EIATTR_REGCOUNT
	.align		4
        /*0000*/ 	.byte	0x04, 0x2f
        /*0002*/ 	.short	(.L_1 - .L_0)
	.align		4
.L_0:
        /*0004*/ 	.word	index@(triton_poi_fused_max_pool2d_with_indices_44)
        /*0008*/ 	.word	0x000000ab


	//----- nvinfo : EIATTR_MIN_STACK_SIZE
	.align		4
.L_1:
        /*000c*/ 	.byte	0x04, 0x12
        /*000e*/ 	.short	(.L_3 - .L_2)
	.align		4
.L_2:
        /*0010*/ 	.word	index@(triton_poi_fused_max_pool2d_with_indices_44)
        /*0014*/ 	.word	0x00000000


	//----- nvinfo : EIATTR_FRAME_SIZE
	.align		4
.L_3:
        /*0018*/ 	.byte	0x04, 0x11
        /*001a*/ 	.short	(.L_5 - .L_4)
	.align		4
.L_4:
        /*001c*/ 	.word	index@(triton_poi_fused_max_pool2d_with_indices_44)
        /*0020*/ 	.word	0x00000000


	//----- nvinfo : EIATTR_MIN_STACK_SIZE
	.align		4
.L_5:
        /*0024*/ 	.byte	0x04, 0x12
        /*0026*/ 	.short	(.L_7 - .L_6)
	.align		4
.L_6:
        /*0028*/ 	.word	index@(triton_poi_fused_max_pool2d_with_indices_44)
        /*002c*/ 	.word	0x00000000
.L_7:


//--------------------- .nv.info.triton_poi_fused_max_pool2d_with_indices_44 --------------------------
	.section	.nv.info.triton_poi_fused_max_pool2d_with_indices_44,"",@"SHT_CUDA_INFO"
	.sectionflags	@""
	.align	4


	//----- nvinfo : EIATTR_CUDA_API_VERSION
	.align		4
        /*0000*/ 	.byte	0x04, 0x37
        /*0002*/ 	.short	(.L_9 - .L_8)
.L_8:
        /*0004*/ 	.word	0x0000007c


	//----- nvinfo : EIATTR_KPARAM_INFO
	.align		4
.L_9:
        /*0008*/ 	.byte	0x04, 0x17
        /*000a*/ 	.short	(.L_11 - .L_10)
.L_10:
        /*000c*/ 	.word	0x00000000
        /*0010*/ 	.short	0x0004
        /*0012*/ 	.short	0x001c
        /*0014*/ 	.byte	0x00, 0xf0, 0x11, 0x00


	//----- nvinfo : EIATTR_KPARAM_INFO
	.align		4
.L_11:
        /*0018*/ 	.byte	0x04, 0x17
        /*001a*/ 	.short	(.L_13 - .L_12)
.L_12:
        /*001c*/ 	.word	0x00000000
        /*0020*/ 	.short	0x0003
        /*0022*/ 	.short	0x0018
        /*0024*/ 	.byte	0x00, 0xf0, 0x11, 0x00


	//----- nvinfo : EIATTR_KPARAM_INFO
	.align		4
.L_13:
        /*0028*/ 	.byte	0x04, 0x17
        /*002a*/ 	.short	(.L_15 - .L_14)
.L_14:
        /*002c*/ 	.word	0x00000000
        /*0030*/ 	.short	0x0002
        /*0032*/ 	.short	0x0010
        /*0034*/ 	.byte	0x00, 0xf4, 0x21, 0x00


	//----- nvinfo : EIATTR_KPARAM_INFO
	.align		4
.L_15:
        /*0038*/ 	.byte	0x04, 0x17
        /*003a*/ 	.short	(.L_17 - .L_16)
.L_16:
        /*003c*/ 	.word	0x00000000
        /*0040*/ 	.short	0x0001
        /*0042*/ 	.short	0x0008
        /*0044*/ 	.byte	0x00, 0xf4, 0x21, 0x00


	//----- nvinfo : EIATTR_KPARAM_INFO
	.align		4
.L_17:
        /*0048*/ 	.byte	0x04, 0x17
        /*004a*/ 	.short	(.L_19 - .L_18)
.L_18:
        /*004c*/ 	.word	0x00000000
        /*0050*/ 	.short	0x0000
        /*0052*/ 	.short	0x0000
        /*0054*/ 	.byte	0x00, 0xf4, 0x21, 0x00


	//----- nvinfo : EIATTR_SPARSE_MMA_MASK
	.align		4
.L_19:
        /*0058*/ 	.byte	0x03, 0x50
        /*005a*/ 	.short	0x0000


	//----- nvinfo : EIATTR_MAXREG_COUNT
	.align		4
        /*005c*/ 	.byte	0x03, 0x1b
        /*005e*/ 	.short	0x00ff


	//----- nvinfo : EIATTR_EXIT_INSTR_OFFSETS
	.align		4
        /*0060*/ 	.byte	0x04, 0x1c
        /*0062*/ 	.short	(.L_21 - .L_20)


	//   ....[0]....
.L_20:
        /*0064*/ 	.word	0x00005140


	//   ....[1]....
        /*0068*/ 	.word	0x00005160


	//----- nvinfo : EIATTR_REQNTID
	.align		4
.L_21:
        /*006c*/ 	.byte	0x04, 0x10
        /*006e*/ 	.short	(.L_23 - .L_22)
.L_22:
        /*0070*/ 	.word	0x00000100
        /*0074*/ 	.word	0x00000001
        /*0078*/ 	.word	0x00000001


	//----- nvinfo : EIATTR_CBANK_PARAM_SIZE
	.align		4
.L_23:
        /*007c*/ 	.byte	0x03, 0x19
        /*007e*/ 	.short	0x0020


	//----- nvinfo : EIATTR_PARAM_CBANK
	.align		4
        /*0080*/ 	.byte	0x04, 0x0a
        /*0082*/ 	.short	(.L_25 - .L_24)
	.align		4
.L_24:
        /*0084*/ 	.word	index@(.nv.constant0.triton_poi_fused_max_pool2d_with_indices_44)
        /*0088*/ 	.short	0x0210
        /*008a*/ 	.short	0x0020


	//----- nvinfo : EIATTR_SW_WAR
	.align		4
.L_25:
        /*008c*/ 	.byte	0x04, 0x36
        /*008e*/ 	.short	(.L_27 - .L_26)
.L_26:
        /*0090*/ 	.word	0x00000008
.L_27:


//--------------------- .nv.callgraph             --------------------------
	.section	.nv.callgraph,"",@"SHT_CUDA_CALLGRAPH"
	.align	4
	.sectionentsize	8
	.align		4
        /*0000*/ 	.word	0x00000000
	.align		4
        /*0004*/ 	.word	0xffffffff
	.align		4
        /*0008*/ 	.word	0x00000000
	.align		4
        /*000c*/ 	.word	0xfffffffe
	.align		4
        /*0010*/ 	.word	0x00000000
	.align		4
        /*0014*/ 	.word	0xfffffffd
	.align		4
        /*0018*/ 	.word	0x00000000
	.align		4
        /*001c*/ 	.word	0xfffffffc


//--------------------- .text.triton_poi_fused_max_pool2d_with_indices_44 --------------------------
	.section	.text.triton_poi_fused_max_pool2d_with_indices_44,"ax",@progbits
	.sectionflags	@"SHF_BARRIERS=1"
	.align	128
        .global         triton_poi_fused_max_pool2d_with_indices_44
        .type           triton_poi_fused_max_pool2d_with_indices_44,@function
        .size           triton_poi_fused_max_pool2d_with_indices_44,(.L_x_1 - triton_poi_fused_max_pool2d_with_indices_44)
        .other          triton_poi_fused_max_pool2d_with_indices_44,@"STO_CUDA_ENTRY STV_DEFAULT"
triton_poi_fused_max_pool2d_with_indices_44:
.text.triton_poi_fused_max_pool2d_with_indices_44:
[----:B------:R-:W0:Y:S01]  /*0000*/  LDC R1, c[0x0][0x28] ;  /* 0x00000a00ff017b82 */ /* 0x000e220000000800 */
[----:B------:R-:W1:Y:S01]  /*0010*/  S2R R13, SR_TID.X ;  /* 0x00000000000d7919 */ /* 0x000e620000002100 */
[----:B------:R-:W-:Y:S02]  /*0020*/  CS2R R20, SRZ ;  /* 0x0000000000147805 */ /* 0x000fe4000001ff00 */
[----:B------:R-:W-:Y:S02]  /*0030*/  CS2R R22, SRZ ;  /* 0x0000000000167805 */ /* 0x000fe4000001ff00 */
[----:B------:R-:W-:Y:S01]  /*0040*/  CS2R R28, SRZ ;  /* 0x00000000001c7805 */ /* 0x000fe2000001ff00 */
[----:B------:R-:W2:Y:S01]  /*0050*/  S2R R0, SR_CTAID.Y ;  /* 0x0000000000007919 */ /* 0x000ea20000002600 */
[----:B------:R-:W-:Y:S01]  /*0060*/  CS2R R30, SRZ ;  /* 0x00000000001e7805 */ /* 0x000fe2000001ff00 */
[----:B------:R-:W-:Y:S01]  /*0070*/  ULDC.64 UR6, c[0x0][0x208] ;  /* 0x0000820000067ab9 */ /* 0x000fe20000000a00 */
[----:B------:R-:W3:Y:S01]  /*0080*/  S2R R12, SR_CTAID.X ;  /* 0x00000000000c7919 */ /* 0x000ee20000002500 */
[----:B-1----:R-:W-:Y:S01]  /*0090*/  SHF.R.U32.HI R3, RZ, 0x4, R13 ;  /* 0x00000004ff037819 */ /* 0x002fe2000001160d */
[----:B------:R-:W-:-:S02]  /*00a0*/  IMAD.SHL.U32 R4, R13, 0x10, RZ ;  /* 0x000000100d047824 */ /* 0x000fc400078e00ff */
[----:B--2---:R-:W-:Y:S01]  /*00b0*/  IMAD.SHL.U32 R14, R0, 0x10, RZ ;  /* 0x00000010000e7824 */ /* 0x004fe200078e00ff */
[----:B------:R-:W-:Y:S02]  /*00c0*/  SGXT.U32 R3, R3, 0x4 ;  /* 0x000000040303781a */ /* 0x000fe40000000000 */
[----:B------:R-:W-:Y:S02]  /*00d0*/  SHF.R.S32.HI R2, RZ, 0x1b, R0 ;  /* 0x0000001bff027819 */ /* 0x000fe40000011400 */
[----:B------:R-:W-:Y:S02]  /*00e0*/  LOP3.LUT R0, R14, R3, RZ, 0xfc, !PT ;  /* 0x000000030e007212 */ /* 0x000fe400078efcff */
[----:B------:R-:W-:Y:S02]  /*00f0*/  SGXT R3, R2, 0x1 ;  /* 0x000000010203781a */ /* 0x000fe40000000200 */
[-C--:B------:R-:W-:Y:S02]  /*0100*/  LEA.HI R5, R0, R0.reuse, RZ, 0x1 ;  /* 0x0000000000057211 */ /* 0x080fe400078f08ff */
[----:B------:R-:W-:-:S02]  /*0110*/  LEA.HI R2, R3, R0, RZ, 0x2 ;  /* 0x0000000003027211 */ /* 0x000fc400078f10ff */
[C---:B------:R-:W-:Y:S02]  /*0120*/  LOP3.LUT R3, R5.reuse, 0x1fffffe, RZ, 0xc0, !PT ;  /* 0x01fffffe05037812 */ /* 0x040fe400078ec0ff */
[----:B------:R-:W-:Y:S02]  /*0130*/  SHF.R.S32.HI R7, RZ, 0x2, R2 ;  /* 0x00000002ff077819 */ /* 0x000fe40000011402 */
[----:B------:R-:W-:Y:S01]  /*0140*/  SHF.R.S32.HI R16, RZ, 0x1, R5 ;  /* 0x00000001ff107819 */ /* 0x000fe20000011405 */
[----:B------:R-:W-:Y:S01]  /*0150*/  IMAD.IADD R6, R0, 0x1, -R3 ;  /* 0x0000000100067824 */ /* 0x000fe200078e0a03 */
[----:B------:R-:W-:Y:S01]  /*0160*/  LOP3.LUT R15, R4, 0xf0, RZ, 0xc0, !PT ;  /* 0x000000f0040f7812 */ /* 0x000fe200078ec0ff */
[----:B------:R-:W1:Y:S01]  /*0170*/  LDC.64 R2, c[0x0][0x210] ;  /* 0x00008400ff027b82 */ /* 0x000e620000000a00 */
[----:B------:R-:W-:Y:S01]  /*0180*/  LEA.HI R5, R5, R16, RZ, 0x1 ;  /* 0x0000001005057211 */ /* 0x000fe200078f08ff */
[----:B------:R-:W-:Y:S01]  /*0190*/  IMAD R6, R7, 0x12, R6 ;  /* 0x0000001207067824 */ /* 0x000fe200078e0206 */
[----:B---3--:R-:W-:-:S02]  /*01a0*/  PRMT R15, R15, 0x6540, R12 ;  /* 0x000065400f0f7816 */ /* 0x008fc4000000000c */
[----:B------:R-:W-:Y:S01]  /*01b0*/  LOP3.LUT R5, R5, 0xfffffe, RZ, 0xc0, !PT ;  /* 0x00fffffe05057812 */ /* 0x000fe200078ec0ff */
[----:B------:R-:W-:Y:S01]  /*01c0*/  IMAD R18, R6, 0x880, RZ ;  /* 0x0000088006127824 */ /* 0x000fe200078e02ff */
[----:B------:R-:W-:-:S03]  /*01d0*/  ISETP.GE.AND P0, PT, R15, 0x440, PT ;  /* 0x000004400f00780c */ /* 0x000fc60003f06270 */
[----:B------:R-:W-:Y:S01]  /*01e0*/  VIADD R44, R18, 0x440 ;  /* 0x00000440122c7836 */ /* 0x000fe20000000000 */
[----:B------:R-:W-:Y:S01]  /*01f0*/  ISETP.LT.AND P0, PT, R0, 0x10, !P0 ;  /* 0x000000100000780c */ /* 0x000fe20004701270 */
[----:B------:R-:W-:Y:S02]  /*0200*/  IMAD.IADD R16, R16, 0x1, -R5 ;  /* 0x0000000110107824 */ /* 0x000fe400078e0a05 */
[C---:B------:R-:W-:Y:S02]  /*0210*/  IMAD.IADD R5, R15.reuse, 0x1, R18 ;  /* 0x000000010f057824 */ /* 0x040fe400078e0212 */
[----:B------:R-:W-:Y:S02]  /*0220*/  IMAD.IADD R7, R15, 0x1, R44 ;  /* 0x000000010f077824 */ /* 0x000fe400078e022c */
[C---:B------:R-:W-:Y:S02]  /*0230*/  IMAD R5, R16.reuse, 0x3300, R5 ;  /* 0x0000330010057824 */ /* 0x040fe400078e0205 */
[----:B------:R-:W-:-:S02]  /*0240*/  IMAD R7, R16, 0x3300, R7 ;  /* 0x0000330010077824 */ /* 0x000fc400078e0207 */
[----:B-1----:R-:W-:-:S04]  /*0250*/  IMAD.WIDE R4, R5, 0x4, R2 ;  /* 0x0000000405047825 */ /* 0x002fc800078e0202 */
[----:B------:R-:W-:Y:S01]  /*0260*/  IMAD.WIDE R6, R7, 0x4, R2 ;  /* 0x0000000407067825 */ /* 0x000fe200078e0202 */
[----:B------:R1:W2:Y:S03]  /*0270*/  @P0 LDG.E.EL.128 R20, desc[UR6][R4.64] ;  /* 0x0000000604140981 */ /* 0x0002a6000c2e1d00 */
[----:B------:R-:W-:Y:S01]  /*0280*/  VIADD R40, R18, 0x880 ;  /* 0x0000088012287836 */ /* 0x000fe20000000000 */
[----:B------:R-:W2:Y:S01]  /*0290*/  @P0 LDG.E.EL.128 R28, desc[UR6][R6.64] ;  /* 0x00000006061c0981 */ /* 0x000ea2000c2e1d00 */
[----:B------:R-:W-:Y:S02]  /*02a0*/  CS2R R24, SRZ ;  /* 0x0000000000187805 */ /* 0x000fe4000001ff00 */
[----:B------:R-:W-:Y:S01]  /*02b0*/  CS2R R26, SRZ ;  /* 0x00000000001a7805 */ /* 0x000fe2000001ff00 */
[----:B------:R-:W-:-:S04]  /*02c0*/  IMAD.IADD R9, R15, 0x1, R40 ;  /* 0x000000010f097824 */ /* 0x000fc800078e0228 */
[----:B------:R-:W-:-:S04]  /*02d0*/  IMAD R9, R16, 0x3300, R9 ;  /* 0x0000330010097824 */ /* 0x000fc800078e0209 */
[----:B------:R-:W-:-:S05]  /*02e0*/  IMAD.WIDE R8, R9, 0x4, R2 ;  /* 0x0000000409087825 */ /* 0x000fca00078e0202 */
[----:B------:R3:W4:Y:S01]  /*02f0*/  @P0 LDG.E.EL.128 R24, desc[UR6][R8.64] ;  /* 0x0000000608180981 */ /* 0x000722000c2e1d00 */
[----:B------:R-:W-:Y:S01]  /*0300*/  VIADD R42, R18, 0x1980 ;  /* 0x00001980122a7836 */ /* 0x000fe20000000000 */
[----:B------:R-:W-:-:S03]  /*0310*/  CS2R R10, SRZ ;  /* 0x00000000000a7805 */ /* 0x000fc6000001ff00 */
[----:B-1----:R-:W-:-:S04]  /*0320*/  IMAD.IADD R5, R15, 0x1, R42 ;  /* 0x000000010f057824 */ /* 0x002fc800078e022a */
[----:B------:R-:W-:Y:S01]  /*0330*/  IMAD R5, R16, 0x3300, R5 ;  /* 0x0000330010057824 */ /* 0x000fe200078e0205 */
[----:B---3--:R-:W-:-:S03]  /*0340*/  CS2R R8, SRZ ;  /* 0x0000000000087805 */ /* 0x008fc6000001ff00 */
[----:B------:R-:W-:-:S05]  /*0350*/  IMAD.WIDE R4, R5, 0x4, R2 ;  /* 0x0000000405047825 */ /* 0x000fca00078e0202 */
[----:B------:R1:W3:Y:S01]  /*0360*/  @P0 LDG.E.EL.128 R8, desc[UR6][R4.64] ;  /* 0x0000000604080981 */ /* 0x0002e2000c2e1d00 */
[----:B------:R-:W-:-:S04]  /*0370*/  VIADD R38, R18, 0x1dc0 ;  /* 0x00001dc012267836 */ /* 0x000fc80000000000 */
[----:B-1----:R-:W-:-:S04]  /*0380*/  IMAD.IADD R5, R15, 0x1, R38 ;  /* 0x000000010f057824 */ /* 0x002fc800078e0226 */
[----:B------:R-:W-:-:S04]  /*0390*/  IMAD R5, R16, 0x3300, R5 ;  /* 0x0000330010057824 */ /* 0x000fc800078e0205 */
[----:B------:R-:W-:Y:S01]  /*03a0*/  IMAD.WIDE R4, R5, 0x4, R2 ;  /* 0x0000000405047825 */ /* 0x000fe200078e0202 */
[----:B--2---:R-:W-:Y:S02]  /*03b0*/  FSETP.GT.AND P6, PT, R31, R23, PT ;  /* 0x000000171f00720b */ /* 0x004fe40003fc4000 */
[----:B------:R-:W-:Y:S02]  /*03c0*/  FSETP.GT.AND P5, PT, R29, R21, PT ;  /* 0x000000151d00720b */ /* 0x000fe40003fa4000 */
[----:B------:R-:W-:Y:S02]  /*03d0*/  FSETP.NAN.AND P1, PT, R31, R31, PT ;  /* 0x0000001f1f00720b */ /* 0x000fe40003f28000 */
[----:B------:R-:W-:Y:S02]  /*03e0*/  FSETP.GT.AND P3, PT, R28, R20, PT ;  /* 0x000000141c00720b */ /* 0x000fe40003f64000 */
[----:B------:R-:W-:Y:S02]  /*03f0*/  FSETP.GT.AND P4, PT, R30, R22, PT ;  /* 0x000000161e00720b */ /* 0x000fe40003f84000 */
[----:B------:R-:W-:-:S02]  /*0400*/  FSETP.NAN.AND P2, PT, R28, R28, PT ;  /* 0x0000001c1c00720b */ /* 0x000fc40003f48000 */
[----:B------:R-:W-:Y:S02]  /*0410*/  P2R R43, PR, RZ, 0x8 ;  /* 0x00000008ff2b7803 */ /* 0x000fe40000000000 */
[----:B------:R-:W-:Y:S02]  /*0420*/  @!P6 SEL R31, R31, R23, P1 ;  /* 0x000000171f1fe207 */ /* 0x000fe40000800000 */
[C---:B------:R-:W-:Y:S01]  /*0430*/  FSETP.NAN.AND P1, PT, R29.reuse, R29, PT ;  /* 0x0000001d1d00720b */ /* 0x040fe20003f28000 */
[C---:B------:R-:W-:Y:S02]  /*0440*/  VIADD R36, R18.reuse, 0x2200 ;  /* 0x0000220012247836 */ /* 0x040fe40000000000 */
[----:B------:R-:W-:Y:S01]  /*0450*/  VIADD R34, R18, 0x3300 ;  /* 0x0000330012227836 */ /* 0x000fe20000000000 */
[----:B------:R-:W-:Y:S02]  /*0460*/  @!P5 SEL R29, R29, R21, P1 ;  /* 0x000000151d1dd207 */ /* 0x000fe40000800000 */
[----:B------:R-:W-:-:S02]  /*0470*/  FSETP.NAN.AND P1, PT, R30, R30, PT ;  /* 0x0000001e1e00720b */ /* 0x000fc40003f28000 */
[----:B------:R-:W-:Y:S02]  /*0480*/  @!P3 SEL R28, R28, R20, P2 ;  /* 0x000000141c1cb207 */ /* 0x000fe40001000000 */
[----:B------:R-:W-:Y:S02]  /*0490*/  CS2R R20, SRZ ;  /* 0x0000000000147805 */ /* 0x000fe4000001ff00 */
[----:B------:R-:W-:Y:S02]  /*04a0*/  @!P4 SEL R30, R30, R22, P1 ;  /* 0x000000161e1ec207 */ /* 0x000fe40000800000 */
[----:B------:R-:W-:Y:S02]  /*04b0*/  CS2R R22, SRZ ;  /* 0x0000000000167805 */ /* 0x000fe4000001ff00 */
[----:B----4-:R-:W-:Y:S02]  /*04c0*/  FSETP.GEU.AND P3, PT, R31, R27, PT ;  /* 0x0000001b1f00720b */ /* 0x010fe40003f6e000 */
[----:B------:R-:W-:-:S02]  /*04d0*/  FSETP.GEU.AND P2, PT, R30, R26, PT ;  /* 0x0000001a1e00720b */ /* 0x000fc40003f4e000 */
[----:B------:R-:W-:Y:S01]  /*04e0*/  FSETP.NAN.AND P1, PT, R27, R27, PT ;  /* 0x0000001b1b00720b */ /* 0x000fe20003f28000 */
[----:B------:R1:W2:Y:S01]  /*04f0*/  @P0 LDG.E.EL.128 R20, desc[UR6][R4.64] ;  /* 0x0000000604140981 */ /* 0x0002a2000c2e1d00 */
[----:B------:R-:W-:Y:S01]  /*0500*/  P2R R56, PR, RZ, 0x4 ;  /* 0x00000004ff387803 */ /* 0x000fe20000000000 */
[----:B------:R-:W-:Y:S01]  /*0510*/  VIADD R32, R18, 0x3740 ;  /* 0x0000374012207836 */ /* 0x000fe20000000000 */
[----:B------:R-:W-:Y:S02]  /*0520*/  CS2R R6, SRZ ;  /* 0x0000000000067805 */ /* 0x000fe4000001ff00 */
[C---:B------:R-:W-:Y:S02]  /*0530*/  LOP3.LUT R17, R15.reuse, 0x4, RZ, 0xfc, !PT ;  /* 0x000000040f117812 */ /* 0x040fe400078efcff */
[----:B------:R-:W-:Y:S02]  /*0540*/  LOP3.LUT R35, R15, 0xc, RZ, 0xfc, !PT ;  /* 0x0000000c0f237812 */ /* 0x000fe400078efcff */
[----:B------:R-:W-:-:S02]  /*0550*/  @P3 SEL R27, R27, R31, P1 ;  /* 0x0000001f1b1b3207 */ /* 0x000fc40000800000 */
[C---:B------:R-:W-:Y:S02]  /*0560*/  FSETP.NAN.AND P1, PT, R26.reuse, R26, PT ;  /* 0x0000001a1a00720b */ /* 0x040fe40003f28000 */
[----:B------:R-:W-:Y:S02]  /*0570*/  P2R R50, PR, RZ, 0x10 ;  /* 0x00000010ff327803 */ /* 0x000fe40000000000 */
[----:B------:R-:W-:Y:S02]  /*0580*/  @P2 SEL R26, R26, R30, P1 ;  /* 0x0000001e1a1a2207 */ /* 0x000fe40000800000 */
[-C--:B------:R-:W-:Y:S02]  /*0590*/  FSETP.GEU.AND P2, PT, R29, R25.reuse, PT ;  /* 0x000000191d00720b */ /* 0x080fe40003f4e000 */
[----:B------:R-:W-:Y:S02]  /*05a0*/  FSETP.NAN.AND P1, PT, R25, R25, PT ;  /* 0x000000191900720b */ /* 0x000fe40003f28000 */
[----:B------:R-:W-:-:S02]  /*05b0*/  P2R R58, PR, RZ, 0x4 ;  /* 0x00000004ff3a7803 */ /* 0x000fc40000000000 */
[----:B------:R-:W-:Y:S02]  /*05c0*/  P2R R57, PR, RZ, 0x8 ;  /* 0x00000008ff397803 */ /* 0x000fe40000000000 */
[----:B------:R-:W-:Y:S02]  /*05d0*/  P2R R48, PR, RZ, 0x20 ;  /* 0x00000020ff307803 */ /* 0x000fe40000000000 */
[----:B------:R-:W-:-:S03]  /*05e0*/  P2R R49, PR, RZ, 0x40 ;  /* 0x00000040ff317803 */ /* 0x000fc60000000000 */
[----:B------:R-:W-:Y:S02]  /*05f0*/  @P2 SEL R25, R25, R29, P1 ;  /* 0x0000001d19192207 */ /* 0x000fe40000800000 */
[-C--:B------:R-:W-:Y:S02]  /*0600*/  FSETP.GEU.AND P2, PT, R28, R24.reuse, PT ;  /* 0x000000181c00720b */ /* 0x080fe40003f4e000 */
[----:B------:R-:W-:Y:S02]  /*0610*/  FSETP.NAN.AND P1, PT, R24, R24, PT ;  /* 0x000000181800720b */ /* 0x000fe40003f28000 */
[----:B------:R-:W-:-:S09]  /*0620*/  P2R R55, PR, RZ, 0x4 ;  /* 0x00000004ff377803 */ /* 0x000fd20000000000 */
[----:B------:R-:W-:-:S04]  /*0630*/  @P2 SEL R24, R24, R28, P1 ;  /* 0x0000001c18182207 */ /* 0x000fc80000800000 */
[-C--:B---3--:R-:W-:Y:S02]  /*0640*/  FSETP.GEU.AND P2, PT, R24, R8.reuse, PT ;  /* 0x000000081800720b */ /* 0x088fe40003f4e000 */
[----:B------:R-:W-:Y:S02]  /*0650*/  FSETP.NAN.AND P1, PT, R8, R8, PT ;  /* 0x000000080800720b */ /* 0x000fe40003f28000 */
[----:B------:R-:W-:-:S09]  /*0660*/  P2R R52, PR, RZ, 0x4 ;  /* 0x00000004ff347803 */ /* 0x000fd20000000000 */
[----:B------:R-:W-:Y:S02]  /*0670*/  @P2 SEL R8, R8, R24, P1 ;  /* 0x0000001808082207 */ /* 0x000fe40000800000 */
[-C--:B------:R-:W-:Y:S02]  /*0680*/  FSETP.GEU.AND P2, PT, R25, R9.reuse, PT ;  /* 0x000000091900720b */ /* 0x080fe40003f4e000 */
        /* <DEDUP_REMOVED lines=10> */
[----:B------:R-:W-:Y:S01]  /*0730*/  @P2 SEL R11, R11, R27, P1 ;  /* 0x0000001b0b0b2207 */ /* 0x000fe20000800000 */
[----:B-1----:R-:W-:-:S04]  /*0740*/  IMAD.IADD R5, R15, 0x1, R36 ;  /* 0x000000010f057824 */ /* 0x002fc800078e0224 */
[----:B------:R-:W-:-:S04]  /*0750*/  IMAD R5, R16, 0x3300, R5 ;  /* 0x0000330010057824 */ /* 0x000fc800078e0205 */
[----:B------:R-:W-:Y:S01]  /*0760*/  IMAD.WIDE R4, R5, 0x4, R2 ;  /* 0x0000000405047825 */ /* 0x000fe200078e0202 */
[-C--:B--2---:R-:W-:Y:S02]  /*0770*/  FSETP.GEU.AND P2, PT, R11, R23.reuse, PT ;  /* 0x000000170b00720b */ /* 0x084fe40003f4e000 */
        /* <DEDUP_REMOVED lines=13> */
[----:B------:R-:W-:-:S09]  /*0850*/  CS2R R10, SRZ ;  /* 0x00000000000a7805 */ /* 0x000fd2000001ff00 */
[----:B------:R-:W-:Y:S02]  /*0860*/  @P2 SEL R20, R20, R8, P1 ;  /* 0x0000000814142207 */ /* 0x000fe40000800000 */
[----:B------:R-:W-:-:S06]  /*0870*/  CS2R R8, SRZ ;  /* 0x0000000000087805 */ /* 0x000fcc000001ff00 */
[----:B------:R1:W2:Y:S01]  /*0880*/  @P0 LDG.E.EL.128 R8, desc[UR6][R4.64] ;  /* 0x0000000604080981 */ /* 0x0002a2000c2e1d00 */
[----:B------:R-:W-:Y:S01]  /*0890*/  P2R R60, PR, RZ, 0x4 ;  /* 0x00000004ff3c7803 */ /* 0x000fe20000000000 */
        /* <DEDUP_REMOVED lines=22> */
[----:B-1----:R-:W-:Y:S01]  /*0a00*/  IMAD.IADD R5, R15, 0x1, R32 ;  /* 0x000000010f057824 */ /* 0x002fe200078e0220 */
        /* <DEDUP_REMOVED lines=12> */
[-C--:B------:R-:W-:Y:S01]  /*0ad0*/  FSETP.GEU.AND P2, PT, R8, R20.reuse, PT ;  /* 0x000000140800720b */ /* 0x080fe20003f4e000 */
[----:B------:R-:W-:Y:S01]  /*0ae0*/  IMAD R9, R16, 0x3300, R5 ;  /* 0x0000330010097824 */ /* 0x000fe200078e0205 */
[----:B------:R-:W-:Y:S02]  /*0af0*/  FSETP.NAN.AND P1, PT, R20, R20, PT ;  /* 0x000000141400720b */ /* 0x000fe40003f28000 */
[----:B------:R-:W-:-:S09]  /*0b00*/  CS2R R4, SRZ ;  /* 0x0000000000047805 */ /* 0x000fd2000001ff00 */
[----:B------:R-:W-:Y:S01]  /*0b10*/  @P2 SEL R20, R20, R8, P1 ;  /* 0x0000000814142207 */ /* 0x000fe20000800000 */
[----:B------:R-:W-:-:S05]  /*0b20*/  IMAD.WIDE R8, R9, 0x4, R2 ;  /* 0x0000000409087825 */ /* 0x000fca00078e0202 */
[----:B------:R1:W2:Y:S01]  /*0b30*/  @P0 LDG.E.EL.128 R4, desc[UR6][R8.64] ;  /* 0x0000000608040981 */ /* 0x0002a2000c2e1d00 */
[----:B------:R-:W-:Y:S01]  /*0b40*/  P2R R68, PR, RZ, 0x4 ;  /* 0x00000004ff447803 */ /* 0x000fe20000000000 */
[C---:B------:R-:W-:Y:S02]  /*0b50*/  IMAD.IADD R11, R17.reuse, 0x1, R18 ;  /* 0x00000001110b7824 */ /* 0x040fe400078e0212 */
[----:B------:R-:W-:Y:S01]  /*0b60*/  IMAD.IADD R19, R17, 0x1, R44 ;  /* 0x0000000111137824 */ /* 0x000fe200078e022c */
[----:B------:R-:W-:-:S03]  /*0b70*/  CS2R R24, SRZ ;  /* 0x0000000000187805 */ /* 0x000fc6000001ff00 */
[----:B------:R-:W-:Y:S01]  /*0b80*/  IMAD R19, R16, 0x3300, R19 ;  /* 0x0000330010137824 */ /* 0x000fe200078e0213 */
[----:B------:R-:W-:Y:S02]  /*0b90*/  CS2R R26, SRZ ;  /* 0x00000000001a7805 */ /* 0x000fe4000001ff00 */
[----:B-1----:R-:W-:Y:S02]  /*0ba0*/  CS2R R8, SRZ ;  /* 0x0000000000087805 */ /* 0x002fe4000001ff00 */
        /* <DEDUP_REMOVED lines=15> */
[----:B------:R-:W-:Y:S01]  /*0ca0*/  CS2R R10, SRZ ;  /* 0x00000000000a7805 */ /* 0x000fe2000001ff00 */
[----:B------:R-:W-:-:S05]  /*0cb0*/  IMAD.WIDE R20, R21, 0x4, R2 ;  /* 0x0000000415147825 */ /* 0x000fca00078e0202 */
[----:B------:R1:W2:Y:S03]  /*0cc0*/  @P0 LDG.E.EL.128 R24, desc[UR6][R20.64] ;  /* 0x0000000614180981 */ /* 0x0002a6000c2e1d00 */
[----:B------:R-:W-:Y:S01]  /*0cd0*/  @P2 SEL R7, R7, R23, P1 ;  /* 0x0000001707072207 */ /* 0x000fe20000800000 */
[----:B------:R-:W-:-:S05]  /*0ce0*/  IMAD.WIDE R22, R19, 0x4, R2 ;  /* 0x0000000413167825 */ /* 0x000fca00078e0202 */
[----:B------:R3:W2:Y:S01]  /*0cf0*/  @P0 LDG.E.EL.128 R8, desc[UR6][R22.64] ;  /* 0x0000000616080981 */ /* 0x0006a2000c2e1d00 */
[----:B------:R-:W-:Y:S01]  /*0d00*/  P2R R71, PR, RZ, 0x4 ;  /* 0x00000004ff477803 */ /* 0x000fe20000000000 */
[----:B------:R-:W-:Y:S01]  /*0d10*/  IMAD.IADD R19, R17, 0x1, R40 ;  /* 0x0000000111137824 */ /* 0x000fe200078e0228 */
[----:B-1----:R-:W-:-:S03]  /*0d20*/  CS2R R20, SRZ ;  /* 0x0000000000147805 */ /* 0x002fc6000001ff00 */
[----:B------:R-:W-:Y:S01]  /*0d30*/  IMAD R19, R16, 0x3300, R19 ;  /* 0x0000330010137824 */ /* 0x000fe200078e0213 */
[----:B---3--:R-:W-:Y:S02]  /*0d40*/  CS2R R22, SRZ ;  /* 0x0000000000167805 */ /* 0x008fe4000001ff00 */
[C---:B--2---:R-:W-:Y:S02]  /*0d50*/  FSETP.GT.AND P2, PT, R8.reuse, R24, PT ;  /* 0x000000180800720b */ /* 0x044fe40003f44000 */
[----:B------:R-:W-:Y:S02]  /*0d60*/  FSETP.NAN.AND P1, PT, R8, R8, PT ;  /* 0x000000080800720b */ /* 0x000fe40003f28000 */
[----:B------:R-:W-:-:S09]  /*0d70*/  P2R R75, PR, RZ, 0x4 ;  /* 0x00000004ff4b7803 */ /* 0x000fd20000000000 */
[----:B------:R-:W-:Y:S02]  /*0d80*/  @!P2 SEL R8, R8, R24, P1 ;  /* 0x000000180808a207 */ /* 0x000fe40000800000 */
[C---:B------:R-:W-:Y:S02]  /*0d90*/  FSETP.GT.AND P2, PT, R9.reuse, R25, PT ;  /* 0x000000190900720b */ /* 0x040fe40003f44000 */
[----:B------:R-:W-:-:S11]  /*0da0*/  FSETP.NAN.AND P1, PT, R9, R9, PT ;  /* 0x000000090900720b */ /* 0x000fd60003f28000 */
[----:B------:R-:W-:Y:S01]  /*0db0*/  @!P2 SEL R9, R9, R25, P1 ;  /* 0x000000190909a207 */ /* 0x000fe20000800000 */
[----:B------:R-:W-:-:S05]  /*0dc0*/  IMAD.WIDE R24, R19, 0x4, R2 ;  /* 0x0000000413187825 */ /* 0x000fca00078e0202 */
[----:B------:R-:W2:Y:S01]  /*0dd0*/  @P0 LDG.E.EL.128 R20, desc[UR6][R24.64] ;  /* 0x0000000618140981 */ /* 0x000ea2000c2e1d00 */
[----:B------:R-:W-:Y:S02]  /*0de0*/  P2R R76, PR, RZ, 0x4 ;  /* 0x00000004ff4c7803 */ /* 0x000fe40000000000 */
[C---:B------:R-:W-:Y:S02]  /*0df0*/  FSETP.GT.AND P2, PT, R10.reuse, R26, PT ;  /* 0x0000001a0a00720b */ /* 0x040fe40003f44000 */
[----:B------:R-:W-:Y:S02]  /*0e00*/  FSETP.NAN.AND P1, PT, R10, R10, PT ;  /* 0x0000000a0a00720b */ /* 0x000fe40003f28000 */
[----:B------:R-:W-:-:S09]  /*0e10*/  P2R R77, PR, RZ, 0x4 ;  /* 0x00000004ff4d7803 */ /* 0x000fd20000000000 */
[----:B------:R-:W-:Y:S02]  /*0e20*/  @!P2 SEL R10, R10, R26, P1 ;  /* 0x0000001a0a0aa207 */ /* 0x000fe40000800000 */
[C---:B------:R-:W-:Y:S02]  /*0e30*/  FSETP.GT.AND P2, PT, R11.reuse, R27, PT ;  /* 0x0000001b0b00720b */ /* 0x040fe40003f44000 */
[----:B------:R-:W-:Y:S02]  /*0e40*/  FSETP.NAN.AND P1, PT, R11, R11, PT ;  /* 0x0000000b0b00720b */ /* 0x000fe40003f28000 */
[----:B------:R-:W-:-:S09]  /*0e50*/  P2R R78, PR, RZ, 0x4 ;  /* 0x00000004ff4e7803 */ /* 0x000fd20000000000 */
[----:B------:R-:W-:-:S04]  /*0e60*/  @!P2 SEL R11, R11, R27, P1 ;  /* 0x0000001b0b0ba207 */ /* 0x000fc80000800000 */
        /* <DEDUP_REMOVED lines=13> */
[----:B------:R-:W-:Y:S01]  /*0f40*/  IMAD.IADD R9, R17, 0x1, R42 ;  /* 0x0000000111097824 */ /* 0x000fe200078e022a */
[----:B------:R-:W-:-:S03]  /*0f50*/  FSETP.NAN.AND P1, PT, R20, R20, PT ;  /* 0x000000141400720b */ /* 0x000fc60003f28000 */
[----:B------:R-:W-:Y:S01]  /*0f60*/  IMAD R25, R16, 0x3300, R9 ;  /* 0x0000330010197824 */ /* 0x000fe200078e0209 */
[----:B------:R-:W-:-:S03]  /*0f70*/  CS2R R10, SRZ ;  /* 0x00000000000a7805 */ /* 0x000fc6000001ff00 */
[----:B------:R-:W-:-:S04]  /*0f80*/  IMAD.WIDE R24, R25, 0x4, R2 ;  /* 0x0000000419187825 */ /* 0x000fc800078e0202 */
[----:B------:R-:W-:Y:S02]  /*0f90*/  @P2 SEL R20, R20, R8, P1 ;  /* 0x0000000814142207 */ /* 0x000fe40000800000 */
[----:B------:R-:W-:-:S06]  /*0fa0*/  CS2R R8, SRZ ;  /* 0x0000000000087805 */ /* 0x000fcc000001ff00 */
[----:B------:R1:W2:Y:S01]  /*0fb0*/  @P0 LDG.E.EL.128 R8, desc[UR6][R24.64] ;  /* 0x0000000618080981 */ /* 0x0002a2000c2e1d00 */
[----:B------:R-:W-:Y:S01]  /*0fc0*/  P2R R80, PR, RZ, 0x4 ;  /* 0x00000004ff507803 */ /* 0x000fe20000000000 */
[----:B------:R-:W-:-:S04]  /*0fd0*/  IMAD.IADD R19, R17, 0x1, R38 ;  /* 0x0000000111137824 */ /* 0x000fc800078e0226 */
[----:B------:R-:W-:-:S04]  /*0fe0*/  IMAD R19, R16, 0x3300, R19 ;  /* 0x0000330010137824 */ /* 0x000fc800078e0213 */
[----:B-1----:R-:W-:Y:S01]  /*0ff0*/  IMAD.WIDE R24, R19, 0x4, R2 ;  /* 0x0000000413187825 */ /* 0x002fe200078e0202 */
        /* <DEDUP_REMOVED lines=17> */
[----:B------:R-:W2:Y:S01]  /*1110*/  @P0 LDG.E.EL.128 R20, desc[UR6][R24.64] ;  /* 0x0000000618140981 */ /* 0x000ea2000c2e1d00 */
[----:B------:R-:W-:Y:S02]  /*1120*/  P2R R86, PR, RZ, 0x4 ;  /* 0x00000004ff567803 */ /* 0x000fe40000000000 */
        /* <DEDUP_REMOVED lines=65> */
[----:B------:R-:W-:Y:S02]  /*1540*/  P2R R98, PR, RZ, 0x4 ;  /* 0x00000004ff627803 */ /* 0x000fe40000000000 */
[----:B------:R-:W-:-:S05]  /*1550*/  LOP3.LUT R19, R15, 0x8, RZ, 0xfc, !PT ;  /* 0x000000080f137812 */ /* 0x000fca00078efcff */
[----:B------:R-:W-:Y:S01]  /*1560*/  IMAD.IADD R31, R19, 0x1, R44 ;  /* 0x00000001131f7824 */ /* 0x000fe200078e022c */
[----:B------:R-:W-:-:S03]  /*1570*/  CS2R R26, SRZ ;  /* 0x00000000001a7805 */ /* 0x000fc6000001ff00 */
[----:B------:R-:W-:Y:S01]  /*1580*/  IMAD R31, R16, 0x3300, R31 ;  /* 0x00003300101f7824 */ /* 0x000fe200078e021f */
[----:B-1----:R-:W-:-:S03]  /*1590*/  CS2R R24, SRZ ;  /* 0x0000000000187805 */ /* 0x002fc6000001ff00 */
        /* <DEDUP_REMOVED lines=16> */
[----:B------:R-:W-:Y:S01]  /*16a0*/  @P2 SEL R11, R11, R23, P1 ;  /* 0x000000170b0b2207 */ /* 0x000fe20000800000 */
[----:B------:R-:W-:-:S04]  /*16b0*/  IMAD.IADD R23, R19, 0x1, R18 ;  /* 0x0000000113177824 */ /* 0x000fc800078e0212 */
[----:B------:R-:W-:Y:S01]  /*16c0*/  IMAD R29, R16, 0x3300, R23 ;  /* 0x00003300101d7824 */ /* 0x000fe200078e0217 */
[----:B------:R-:W-:-:S03]  /*16d0*/  CS2R R22, SRZ ;  /* 0x0000000000167805 */ /* 0x000fc6000001ff00 */
[----:B------:R-:W-:-:S03]  /*16e0*/  IMAD.WIDE R28, R29, 0x4, R2 ;  /* 0x000000041d1c7825 */ /* 0x000fc600078e0202 */
[----:B------:R-:W2:Y:S04]  /*16f0*/  @P0 LDG.E.EL.128 R20, desc[UR6][R30.64] ;  /* 0x000000061e140981 */ /* 0x000ea8000c2e1d00 */
[----:B------:R-:W2:Y:S01]  /*1700*/  @P0 LDG.E.EL.128 R24, desc[UR6][R28.64] ;  /* 0x000000061c180981 */ /* 0x000ea2000c2e1d00 */
[----:B------:R-:W-:Y:S02]  /*1710*/  P2R R102, PR, RZ, 0x4 ;  /* 0x00000004ff667803 */ /* 0x000fe40000000000 */
[C---:B--2---:R-:W-:Y:S02]  /*1720*/  FSETP.GT.AND P2, PT, R20.reuse, R24, PT ;  /* 0x000000181400720b */ /* 0x044fe40003f44000 */
[----:B------:R-:W-:Y:S02]  /*1730*/  FSETP.NAN.AND P1, PT, R20, R20, PT ;  /* 0x000000141400720b */ /* 0x000fe40003f28000 */
[----:B------:R-:W-:-:S09]  /*1740*/  P2R R123, PR, RZ, 0x4 ;  /* 0x00000004ff7b7803 */ /* 0x000fd20000000000 */
[----:B------:R-:W-:Y:S02]  /*1750*/  @!P2 SEL R20, R20, R24, P1 ;  /* 0x000000181414a207 */ /* 0x000fe40000800000 */
[C---:B------:R-:W-:Y:S02]  /*1760*/  FSETP.GT.AND P2, PT, R21.reuse, R25, PT ;  /* 0x000000191500720b */ /* 0x040fe40003f44000 */
[----:B------:R-:W-:Y:S02]  /*1770*/  FSETP.NAN.AND P1, PT, R21, R21, PT ;  /* 0x000000151500720b */ /* 0x000fe40003f28000 */
[----:B------:R-:W-:-:S09]  /*1780*/  P2R R126, PR, RZ, 0x4 ;  /* 0x00000004ff7e7803 */ /* 0x000fd20000000000 */
[----:B------:R-:W-:Y:S02]  /*1790*/  @!P2 SEL R21, R21, R25, P1 ;  /* 0x000000191515a207 */ /* 0x000fe40000800000 */
[C---:B------:R-:W-:Y:S02]  /*17a0*/  FSETP.GT.AND P2, PT, R22.reuse, R26, PT ;  /* 0x0000001a1600720b */ /* 0x040fe40003f44000 */
[----:B------:R-:W-:Y:S02]  /*17b0*/  FSETP.NAN.AND P1, PT, R22, R22, PT ;  /* 0x000000161600720b */ /* 0x000fe40003f28000 */
[----:B------:R-:W-:Y:S01]  /*17c0*/  P2R R127, PR, RZ, 0x4 ;  /* 0x00000004ff7f7803 */ /* 0x000fe20000000000 */
[----:B------:R-:W-:-:S08]  /*17d0*/  IMAD.IADD R25, R19, 0x1, R40 ;  /* 0x0000000113197824 */ /* 0x000fd000078e0228 */
[----:B------:R-:W-:Y:S02]  /*17e0*/  @!P2 SEL R22, R22, R26, P1 ;  /* 0x0000001a1616a207 */ /* 0x000fe40000800000 */
[C---:B------:R-:W-:Y:S02]  /*17f0*/  FSETP.GT.AND P2, PT, R23.reuse, R27, PT ;  /* 0x0000001b1700720b */ /* 0x040fe40003f44000 */
[----:B------:R-:W-:Y:S01]  /*1800*/  FSETP.NAN.AND P1, PT, R23, R23, PT ;  /* 0x000000171700720b */ /* 0x000fe20003f28000 */
[----:B------:R-:W-:Y:S01]  /*1810*/  IMAD R29, R16, 0x3300, R25 ;  /* 0x00003300101d7824 */ /* 0x000fe200078e0219 */
[----:B------:R-:W-:-:S03]  /*1820*/  CS2R R24, SRZ ;  /* 0x0000000000187805 */ /* 0x000fc6000001ff00 */
[----:B------:R-:W-:-:S06]  /*1830*/  IMAD.WIDE R28, R29, 0x4, R2 ;  /* 0x000000041d1c7825 */ /* 0x000fcc00078e0202 */
[----:B------:R-:W-:Y:S02]  /*1840*/  @!P2 SEL R23, R23, R27, P1 ;  /* 0x0000001b1717a207 */ /* 0x000fe40000800000 */
        /* <DEDUP_REMOVED lines=35> */
[----:B------:R-:W-:Y:S01]  /*1a80*/  P2R R110, PR, RZ, 0x4 ;  /* 0x00000004ff6e7803 */ /* 0x000fe20000000000 */
[----:B------:R-:W-:-:S08]  /*1a90*/  IMAD.IADD R25, R19, 0x1, R38 ;  /* 0x0000000113197824 */ /* 0x000fd000078e0226 */
[----:B------:R-:W-:Y:S02]  /*1aa0*/  @P2 SEL R22, R22, R26, P1 ;  /* 0x0000001a16162207 */ /* 0x000fe40000800000 */
[-C--:B------:R-:W-:Y:S02]  /*1ab0*/  FSETP.GEU.AND P2, PT, R27, R23.reuse, PT ;  /* 0x000000171b00720b */ /* 0x080fe40003f4e000 */
[----:B------:R-:W-:Y:S01]  /*1ac0*/  FSETP.NAN.AND P1, PT, R23, R23, PT ;  /* 0x000000171700720b */ /* 0x000fe20003f28000 */
[----:B------:R-:W-:Y:S01]  /*1ad0*/  IMAD R29, R16, 0x3300, R25 ;  /* 0x00003300101d7824 */ /* 0x000fe200078e0219 */
[----:B------:R-:W-:-:S03]  /*1ae0*/  CS2R R24, SRZ ;  /* 0x0000000000187805 */ /* 0x000fc6000001ff00 */
[----:B------:R-:W-:-:S06]  /*1af0*/  IMAD.WIDE R28, R29, 0x4, R2 ;  /* 0x000000041d1c7825 */ /* 0x000fcc00078e0202 */
        /* <DEDUP_REMOVED lines=229> */
[----:B------:R-:W-:Y:S01]  /*2950*/  P2R R46, PR, RZ, 0x4 ;  /* 0x00000004ff2e7803 */ /* 0x000fe20000000000 */
[----:B------:R-:W-:Y:S01]  /*2960*/  VIADD R34, R18, 0x3b80 ;  /* 0x00003b8012227836 */ /* 0x000fe20000000000 */
[-C--:B--2---:R-:W-:Y:S02]  /*2970*/  FSETP.GEU.AND P2, PT, R28, R24.reuse, PT ;  /* 0x000000181c00720b */ /* 0x084fe40003f4e000 */
[----:B------:R-:W-:-:S11]  /*2980*/  FSETP.NAN.AND P1, PT, R24, R24, PT ;  /* 0x000000181800720b */ /* 0x000fd60003f28000 */
[----:B------:R-:W-:Y:S02]  /*2990*/  @P2 SEL R24, R24, R28, P1 ;  /* 0x0000001c18182207 */ /* 0x000fe40000800000 */
[-C--:B------:R-:W-:Y:S02]  /*29a0*/  FSETP.GEU.AND P1, PT, R29, R25.reuse, PT ;  /* 0x000000191d00720b */ /* 0x080fe40003f2e000 */
[----:B------:R-:W-:Y:S02]  /*29b0*/  FSETP.NAN.AND P3, PT, R25, R25, PT ;  /* 0x000000191900720b */ /* 0x000fe40003f68000 */
[----:B------:R-:W-:Y:S02]  /*29c0*/  FSETP.GEU.AND P4, PT, R30, R26, PT ;  /* 0x0000001a1e00720b */ /* 0x000fe40003f8e000 */
[----:B------:R-:W-:-:S07]  /*29d0*/  P2R R41, PR, RZ, 0x2 ;  /* 0x00000002ff297803 */ /* 0x000fce0000000000 */
[----:B------:R-:W-:Y:S02]  /*29e0*/  @P1 SEL R25, R25, R29, P3 ;  /* 0x0000001d19191207 */ /* 0x000fe40001800000 */
[----:B------:R-:W-:Y:S02]  /*29f0*/  FSETP.GEU.AND P1, PT, R31, R27, PT ;  /* 0x0000001b1f00720b */ /* 0x000fe40003f2e000 */
[----:B------:R-:W-:Y:S01]  /*2a00*/  FSETP.NAN.AND P3, PT, R26, R26, PT ;  /* 0x0000001a1a00720b */ /* 0x000fe20003f68000 */
[----:B------:R-:W-:-:S03]  /*2a10*/  IMAD.IADD R29, R15, 0x1, R34 ;  /* 0x000000010f1d7824 */ /* 0x000fc600078e0222 */
[----:B------:R-:W-:Y:S02]  /*2a20*/  @P4 SEL R26, R26, R30, P3 ;  /* 0x0000001e1a1a4207 */ /* 0x000fe40001800000 */
[----:B------:R-:W-:Y:S01]  /*2a30*/  FSETP.NAN.AND P3, PT, R27, R27, PT ;  /* 0x0000001b1b00720b */ /* 0x000fe20003f68000 */
[----:B------:R-:W-:Y:S01]  /*2a40*/  IMAD R33, R16, 0x3300, R29 ;  /* 0x0000330010217824 */ /* 0x000fe200078e021d */
[----:B------:R-:W-:-:S03]  /*2a50*/  CS2R R28, SRZ ;  /* 0x00000000001c7805 */ /* 0x000fc6000001ff00 */
[----:B------:R-:W-:Y:S02]  /*2a60*/  @P1 SEL R27, R27, R31, P3 ;  /* 0x0000001f1b1b1207 */ /* 0x000fe40001800000 */
[----:B------:R-:W-:Y:S01]  /*2a70*/  CS2R R30, SRZ ;  /* 0x00000000001e7805 */ /* 0x000fe2000001ff00 */
[----:B------:R-:W-:-:S05]  /*2a80*/  IMAD.WIDE R32, R33, 0x4, R2 ;  /* 0x0000000421207825 */ /* 0x000fca00078e0202 */
        /* <DEDUP_REMOVED lines=23> */
[----:B------:R-:W-:Y:S01]  /*2c00*/  P2R R141, PR, RZ, 0x2 ;  /* 0x00000002ff8d7803 */ /* 0x000fe20000000000 */
[----:B------:R-:W-:-:S04]  /*2c10*/  IMAD.IADD R19, R19, 0x1, R34 ;  /* 0x0000000113137824 */ /* 0x000fc800078e0222 */
[----:B------:R-:W-:-:S04]  /*2c20*/  IMAD R19, R16, 0x3300, R19 ;  /* 0x0000330010137824 */ /* 0x000fc800078e0213 */
[----:B------:R-:W-:-:S04]  /*2c30*/  IMAD.WIDE R18, R19, 0x4, R2 ;  /* 0x0000000413127825 */ /* 0x000fc800078e0202 */
[----:B------:R-:W-:-:S04]  /*2c40*/  IMAD.IADD R35, R35, 0x1, R34 ;  /* 0x0000000123237824 */ /* 0x000fc800078e0222 */
[----:B------:R-:W-:Y:S01]  /*2c50*/  IMAD R35, R16, 0x3300, R35 ;  /* 0x0000330010237824 */ /* 0x000fe200078e0223 */
[----:B------:R-:W-:-:S03]  /*2c60*/  CS2R R16, SRZ ;  /* 0x0000000000107805 */ /* 0x000fc6000001ff00 */
        /* <DEDUP_REMOVED lines=18> */
[----:B------:R1:W2:Y:S02]  /*2d90*/  @P0 LDG.E.EL.128 R8, desc[UR6][R18.64] ;  /* 0x0000000612080981 */ /* 0x0002a4000c2e1d00 */
[----:B-1----:R-:W-:-:S06]  /*2da0*/  CS2R R18, SRZ ;  /* 0x0000000000127805 */ /* 0x002fcc000001ff00 */
[----:B------:R-:W3:Y:S01]  /*2db0*/  @P0 LDG.E.EL.128 R16, desc[UR6][R2.64] ;  /* 0x0000000602100981 */ /* 0x000ee2000c2e1d00 */
[----:B------:R-:W-:Y:S02]  /*2dc0*/  P2R R152, PR, RZ, 0x2 ;  /* 0x00000002ff987803 */ /* 0x000fe40000000000 */
        /* <DEDUP_REMOVED lines=17> */
[----:B------:R-:W-:-:S04]  /*2ee0*/  ISETP.NE.AND P1, PT, R130, RZ, PT ;  /* 0x000000ff8200720c */ /* 0x000fc80003f25270 */
[----:B------:R-:W-:Y:S02]  /*2ef0*/  P2R R165, PR, RZ, 0x2 ;  /* 0x00000002ffa57803 */ /* 0x000fe40000000000 */
        /* <DEDUP_REMOVED lines=22> */
[----:B------:R-:W-:Y:S02]  /*3060*/  ISETP.NE.AND P1, PT, R126, RZ, PT ;  /* 0x000000ff7e00720c */ /* 0x000fe40003f25270 */
[----:B---3--:R-:W-:Y:S02]  /*3070*/  FSETP.GEU.AND P3, PT, R24, R16, PT ;  /* 0x000000101800720b */ /* 0x008fe40003f6e000 */
[----:B------:R-:W-:Y:S02]  /*3080*/  P2R R58, PR, RZ, 0x2 ;  /* 0x00000002ff3a7803 */ /* 0x000fe40000000000 */
[----:B------:R-:W-:-:S04]  /*3090*/  ISETP.NE.AND P1, PT, R127, RZ, PT ;  /* 0x000000ff7f00720c */ /* 0x000fc80003f25270 */
[----:B------:R-:W-:Y:S02]  /*30a0*/  P2R R57, PR, RZ, 0x2 ;  /* 0x00000002ff397803 */ /* 0x000fe40000000000 */
[----:B------:R-:W-:Y:S02]  /*30b0*/  ISETP.NE.AND P1, PT, R129, RZ, PT ;  /* 0x000000ff8100720c */ /* 0x000fe40003f25270 */
[C---:B------:R-:W-:Y:S02]  /*30c0*/  FSETP.NAN.AND P4, PT, R16.reuse, R16, PT ;  /* 0x000000101000720b */ /* 0x040fe40003f88000 */
[----:B------:R-:W-:Y:S02]  /*30d0*/  P2R R56, PR, RZ, 0x2 ;  /* 0x00000002ff387803 */ /* 0x000fe40000000000 */
[----:B------:R-:W-:Y:S02]  /*30e0*/  ISETP.NE.AND P1, PT, R75, RZ, PT ;  /* 0x000000ff4b00720c */ /* 0x000fe40003f25270 */
[----:B------:R-:W-:-:S02]  /*30f0*/  @P3 SEL R16, R16, R24, P4 ;  /* 0x0000001810103207 */ /* 0x000fc40002000000 */
[----:B------:R-:W-:Y:S02]  /*3100*/  FSETP.GEU.AND P4, PT, R25, R17, PT ;  /* 0x000000111900720b */ /* 0x000fe40003f8e000 */
        /* <DEDUP_REMOVED lines=8> */
[-C--:B------:R-:W-:Y:S02]  /*3190*/  FSETP.GEU.AND P5, PT, R26, R18.reuse, PT ;  /* 0x000000121a00720b */ /* 0x080fe40003fae000 */
[----:B------:R-:W-:Y:S02]  /*31a0*/  P2R R32, PR, RZ, 0x2 ;  /* 0x00000002ff207803 */ /* 0x000fe40000000000 */
[----:B------:R-:W-:Y:S02]  /*31b0*/  ISETP.NE.AND P1, PT, R43, RZ, PT ;  /* 0x000000ff2b00720c */ /* 0x000fe40003f25270 */
[----:B------:R-:W-:Y:S02]  /*31c0*/  FSETP.NAN.AND P6, PT, R18, R18, PT ;  /* 0x000000121200720b */ /* 0x000fe40003fc8000 */
[----:B------:R-:W-:Y:S02]  /*31d0*/  P2R R23, PR, RZ, 0x2 ;  /* 0x00000002ff177803 */ /* 0x000fe40000000000 */
[----:B------:R-:W-:-:S03]  /*31e0*/  ISETP.NE.AND P1, PT, R48, RZ, PT ;  /* 0x000000ff3000720c */ /* 0x000fc60003f25270 */
[----:B------:R-:W-:Y:S02]  /*31f0*/  @P5 SEL R18, R18, R26, P6 ;  /* 0x0000001a12125207 */ /* 0x000fe40003000000 */
[----:B------:R-:W-:Y:S02]  /*3200*/  P2R R22, PR, RZ, 0x2 ;  /* 0x00000002ff167803 */ /* 0x000fe40000000000 */
[----:B------:R-:W-:Y:S02]  /*3210*/  ISETP.NE.AND P1, PT, R50, RZ, PT ;  /* 0x000000ff3200720c */ /* 0x000fe40003f25270 */
[----:B------:R-:W-:Y:S02]  /*3220*/  FSETP.GEU.AND P6, PT, R27, R19, PT ;  /* 0x000000131b00720b */ /* 0x000fe40003fce000 */
[----:B------:R-:W-:Y:S02]  /*3230*/  P2R R21, PR, RZ, 0x2 ;  /* 0x00000002ff157803 */ /* 0x000fe40000000000 */
[----:B------:R-:W-:-:S04]  /*3240*/  ISETP.NE.AND P1, PT, R49, RZ, PT ;  /* 0x000000ff3100720c */ /* 0x000fc80003f25270 */
[----:B------:R-:W-:Y:S02]  /*3250*/  P2R R20, PR, RZ, 0x2 ;  /* 0x00000002ff147803 */ /* 0x000fe40000000000 */
[----:B------:R-:W-:-:S04]  /*3260*/  FSETP.NAN.AND P1, PT, R19, R19, PT ;  /* 0x000000131300720b */ /* 0x000fc80003f28000 */
[----:B------:R-:W-:Y:S02]  /*3270*/  @P6 SEL R19, R19, R27, P1 ;  /* 0x0000001b13136207 */ /* 0x000fe40000800000 */
[----:B------:R-:W-:-:S04]  /*3280*/  ISETP.NE.AND P1, PT, R20, RZ, PT ;  /* 0x000000ff1400720c */ /* 0x000fc80003f25270 */
[----:B------:R-:W-:Y:S02]  /*3290*/  SEL R2, RZ, 0x1, !P1 ;  /* 0x00000001ff027807 */ /* 0x000fe40004800000 */
        /* <DEDUP_REMOVED lines=10> */
[----:B------:R-:W-:Y:S02]  /*3340*/  ISETP.NE.AND P1, PT, R36, RZ, PT ;  /* 0x000000ff2400720c */ /* 0x000fe40003f25270 */
[----:B------:R-:W-:Y:S02]  /*3350*/  P2R R55, PR, RZ, 0x40 ;  /* 0x00000040ff377803 */ /* 0x000fe40000000000 */
[----:B------:R-:W-:Y:S02]  /*3360*/  ISETP.NE.AND P6, PT, R79, RZ, PT ;  /* 0x000000ff4f00720c */ /* 0x000fe40003fc5270 */
[----:B------:R-:W-:-:S04]  /*3370*/  SEL R24, RZ, 0x1, !P1 ;  /* 0x00000001ff187807 */ /* 0x000fc80004800000 */
[----:B------:R-:W-:Y:S02]  /*3380*/  SEL R24, R24, 0x2, P6 ;  /* 0x0000000218187807 */ /* 0x000fe40003000000 */
[----:B------:R-:W-:Y:S02]  /*3390*/  ISETP.NE.AND P6, PT, R88, RZ, PT ;  /* 0x000000ff5800720c */ /* 0x000fe40003fc5270 */
[----:B------:R-:W-:Y:S02]  /*33a0*/  P2R R48, PR, RZ, 0x8 ;  /* 0x00000008ff307803 */ /* 0x000fe40000000000 */
[----:B------:R-:W-:Y:S02]  /*33b0*/  ISETP.NE.AND P3, PT, R125, RZ, PT ;  /* 0x000000ff7d00720c */ /* 0x000fe40003f65270 */
[----:B------:R-:W-:Y:S02]  /*33c0*/  ISETP.NE.AND P1, PT, R37, RZ, PT ;  /* 0x000000ff2500720c */ /* 0x000fe40003f25270 */
[----:B------:R-:W-:-:S02]  /*33d0*/  P2R R125, PR, RZ, 0x40 ;  /* 0x00000040ff7d7803 */ /* 0x000fc40000000000 */
[----:B------:R-:W-:Y:S02]  /*33e0*/  ISETP.NE.AND P6, PT, R87, RZ, PT ;  /* 0x000000ff5700720c */ /* 0x000fe40003fc5270 */
[----:B------:R-:W-:Y:S02]  /*33f0*/  P2R R49, PR, RZ, 0x10 ;  /* 0x00000010ff317803 */ /* 0x000fe40000000000 */
[----:B------:R-:W-:Y:S02]  /*3400*/  SEL R25, RZ, 0x1, !P1 ;  /* 0x00000001ff197807 */ /* 0x000fe40004800000 */
[----:B------:R-:W-:Y:S02]  /*3410*/  ISETP.NE.AND P4, PT, R124, RZ, PT ;  /* 0x000000ff7c00720c */ /* 0x000fe40003f85270 */
[----:B------:R-:W-:Y:S02]  /*3420*/  ISETP.NE.AND P1, PT, R56, RZ, PT ;  /* 0x000000ff3800720c */ /* 0x000fe40003f25270 */
[----:B------:R-:W-:-:S02]  /*3430*/  P2R R124, PR, RZ, 0x40 ;  /* 0x00000040ff7c7803 */ /* 0x000fc40000000000 */
[----:B------:R-:W-:Y:S02]  /*3440*/  ISETP.NE.AND P6, PT, R60, RZ, PT ;  /* 0x000000ff3c00720c */ /* 0x000fe40003fc5270 */
[----:B------:R-:W-:Y:S02]  /*3450*/  SEL R26, RZ, 0x1, !P1 ;  /* 0x00000001ff1a7807 */ /* 0x000fe40004800000 */
[----:B------:R-:W-:Y:S02]  /*3460*/  ISETP.NE.AND P1, PT, R57, RZ, PT ;  /* 0x000000ff3900720c */ /* 0x000fe40003f25270 */
[----:B------:R-:W-:Y:S02]  /*3470*/  P2R R123, PR, RZ, 0x40 ;  /* 0x00000040ff7b7803 */ /* 0x000fe40000000000 */
[----:B------:R-:W-:Y:S02]  /*3480*/  ISETP.NE.AND P6, PT, R61, RZ, PT ;  /* 0x000000ff3d00720c */ /* 0x000fe40003fc5270 */
[----:B------:R-:W-:-:S02]  /*3490*/  SEL R27, RZ, 0x1, !P1 ;  /* 0x00000001ff1b7807 */ /* 0x000fc40004800000 */
[----:B------:R-:W-:Y:S02]  /*34a0*/  ISETP.NE.AND P1, PT, R58, RZ, PT ;  /* 0x000000ff3a00720c */ /* 0x000fe40003f25270 */
[----:B------:R-:W-:Y:S02]  /*34b0*/  P2R R88, PR, RZ, 0x40 ;  /* 0x00000040ff587803 */ /* 0x000fe40000000000 */
[----:B------:R-:W-:Y:S02]  /*34c0*/  ISETP.NE.AND P6, PT, R62, RZ, PT ;  /* 0x000000ff3e00720c */ /* 0x000fe40003fc5270 */
[----:B------:R-:W-:Y:S02]  /*34d0*/  SEL R32, RZ, 0x1, !P1 ;  /* 0x00000001ff207807 */ /* 0x000fe40004800000 */
[----:B------:R-:W-:Y:S02]  /*34e0*/  ISETP.NE.AND P1, PT, R81, RZ, PT ;  /* 0x000000ff5100720c */ /* 0x000fe40003f25270 */
[----:B------:R-:W-:-:S02]  /*34f0*/  P2R R87, PR, RZ, 0x40 ;  /* 0x00000040ff577803 */ /* 0x000fc40000000000 */
[----:B------:R-:W-:Y:S02]  /*3500*/  ISETP.NE.AND P6, PT, R59, RZ, PT ;  /* 0x000000ff3b00720c */ /* 0x000fe40003fc5270 */
[----:B------:R-:W-:Y:S02]  /*3510*/  SEL R33, RZ, 0x1, !P1 ;  /* 0x00000001ff217807 */ /* 0x000fe40004800000 */
[----:B------:R-:W-:Y:S02]  /*3520*/  ISETP.NE.AND P1, PT, R82, RZ, PT ;  /* 0x000000ff5200720c */ /* 0x000fe40003f25270 */
[----:B------:R-:W-:Y:S02]  /*3530*/  P2R R82, PR, RZ, 0x40 ;  /* 0x00000040ff527803 */ /* 0x000fe40000000000 */
[----:B------:R-:W-:-:S04]  /*3540*/  ISETP.NE.AND P6, PT, R156, RZ, PT ;  /* 0x000000ff9c00720c */ /* 0x000fc80003fc5270 */
[----:B------:R-:W-:Y:S02]  /*3550*/  P2R R81, PR, RZ, 0x40 ;  /* 0x00000040ff517803 */ /* 0x000fe40000000000 */
[----:B------:R-:W-:Y:S02]  /*3560*/  ISETP.NE.AND P6, PT, R155, RZ, PT ;  /* 0x000000ff9b00720c */ /* 0x000fe40003fc5270 */
[----:B------:R-:W-:Y:S02]  /*3570*/  P2R R50, PR, RZ, 0x20 ;  /* 0x00000020ff327803 */ /* 0x000fe40000000000 */
[----:B------:R-:W-:Y:S02]  /*3580*/  ISETP.NE.AND P5, PT, R80, RZ, PT ;  /* 0x000000ff5000720c */ /* 0x000fe40003fa5270 */
        /* <DEDUP_REMOVED lines=24> */
[----:B------:R-:W-:Y:S02]  /*3710*/  SEL R34, RZ, 0x1, !P1 ;  /* 0x00000001ff227807 */ /* 0x000fe40004800000 */
[----:B------:R-:W-:Y:S02]  /*3720*/  P2R R56, PR, RZ, 0x40 ;  /* 0x00000040ff387803 */ /* 0x000fe40000000000 */
[----:B------:R-:W-:Y:S02]  /*3730*/  ISETP.NE.AND P6, PT, R54, RZ, PT ;  /* 0x000000ff3600720c */ /* 0x000fe40003fc5270 */
[----:B------:R-:W-:-:S02]  /*3740*/  ISETP.NE.AND P1, PT, R130, RZ, PT ;  /* 0x000000ff8200720c */ /* 0x000fc40003f25270 */
[----:B------:R-:W-:Y:S02]  /*3750*/  P2R R54, PR, RZ, 0x40 ;  /* 0x00000040ff367803 */ /* 0x000fe40000000000 */
[----:B------:R-:W-:Y:S02]  /*3760*/  SEL R35, RZ, 0x1, !P1 ;  /* 0x00000001ff237807 */ /* 0x000fe40004800000 */
[----:B------:R-:W-:Y:S02]  /*3770*/  ISETP.NE.AND P6, PT, R52, RZ, PT ;  /* 0x000000ff3400720c */ /* 0x000fe40003fc5270 */
[----:B------:R-:W-:Y:S02]  /*3780*/  ISETP.NE.AND P1, PT, R157, RZ, PT ;  /* 0x000000ff9d00720c */ /* 0x000fe40003f25270 */
[----:B------:R-:W-:Y:S02]  /*3790*/  P2R R53, PR, RZ, 0x40 ;  /* 0x00000040ff357803 */ /* 0x000fe40000000000 */
[----:B------:R-:W-:-:S02]  /*37a0*/  SEL R36, RZ, 0x1, !P1 ;  /* 0x00000001ff247807 */ /* 0x000fc40004800000 */
[----:B------:R-:W-:Y:S02]  /*37b0*/  ISETP.NE.AND P6, PT, R150, RZ, PT ;  /* 0x000000ff9600720c */ /* 0x000fe40003fc5270 */
[----:B------:R-:W-:Y:S02]  /*37c0*/  ISETP.NE.AND P1, PT, R158, RZ, PT ;  /* 0x000000ff9e00720c */ /* 0x000fe40003f25270 */
[----:B------:R-:W-:Y:S02]  /*37d0*/  P2R R52, PR, RZ, 0x40 ;  /* 0x00000040ff347803 */ /* 0x000fe40000000000 */
[----:B------:R-:W-:Y:S02]  /*37e0*/  SEL R37, RZ, 0x1, !P1 ;  /* 0x00000001ff257807 */ /* 0x000fe40004800000 */
[----:B------:R-:W-:Y:S02]  /*37f0*/  ISETP.NE.AND P6, PT, R148, RZ, PT ;  /* 0x000000ff9400720c */ /* 0x000fe40003fc5270 */
[----:B------:R-:W-:-:S02]  /*3800*/  ISETP.NE.AND P1, PT, R159, RZ, PT ;  /* 0x000000ff9f00720c */ /* 0x000fc40003f25270 */
[----:B------:R-:W-:Y:S02]  /*3810*/  P2R R51, PR, RZ, 0x40 ;  /* 0x00000040ff337803 */ /* 0x000fe40000000000 */
[----:B------:R-:W-:Y:S02]  /*3820*/  SEL R2, R2, 0x2, P1 ;  /* 0x0000000202027807 */ /* 0x000fe40000800000 */
[----:B------:R-:W-:Y:S02]  /*3830*/  ISETP.NE.AND P6, PT, R147, RZ, PT ;  /* 0x000000ff9300720c */ /* 0x000fe40003fc5270 */
[----:B------:R-:W-:Y:S02]  /*3840*/  ISETP.NE.AND P1, PT, R160, RZ, PT ;  /* 0x000000ffa000720c */ /* 0x000fe40003f25270 */
[----:B------:R-:W-:Y:S02]  /*3850*/  SEL R35, R35, 0x2, P6 ;  /* 0x0000000223237807 */ /* 0x000fe40003000000 */
[----:B------:R-:W-:-:S02]  /*3860*/  SEL R3, R3, 0x2, P1 ;  /* 0x0000000203037807 */ /* 0x000fc40000800000 */
[----:B------:R-:W-:Y:S02]  /*3870*/  ISETP.NE.AND P6, PT, R51, RZ, PT ;  /* 0x000000ff3300720c */ /* 0x000fe40003fc5270 */
[----:B------:R-:W-:Y:S02]  /*3880*/  ISETP.NE.AND P1, PT, R161, RZ, PT ;  /* 0x000000ffa100720c */ /* 0x000fe40003f25270 */
[----:B------:R-:W-:Y:S02]  /*3890*/  SEL R36, R36, 0x2, P6 ;  /* 0x0000000224247807 */ /* 0x000fe40003000000 */
[----:B------:R-:W-:Y:S02]  /*38a0*/  SEL R20, R20, 0x2, P1 ;  /* 0x0000000214147807 */ /* 0x000fe40000800000 */
[----:B------:R-:W-:Y:S02]  /*38b0*/  ISETP.NE.AND P6, PT, R52, RZ, PT ;  /* 0x000000ff3400720c */ /* 0x000fe40003fc5270 */
[----:B------:R-:W-:-:S02]  /*38c0*/  ISETP.NE.AND P1, PT, R162, RZ, PT ;  /* 0x000000ffa200720c */ /* 0x000fc40003f25270 */
[----:B------:R-:W-:Y:S02]  /*38d0*/  SEL R37, R37, 0x2, P6 ;  /* 0x0000000225257807 */ /* 0x000fe40003000000 */
[----:B------:R-:W-:Y:S02]  /*38e0*/  SEL R21, R21, 0x2, P1 ;  /* 0x0000000215157807 */ /* 0x000fe40000800000 */
[----:B------:R-:W-:-:S04]  /*38f0*/  ISETP.NE.AND P6, PT, R53, RZ, PT ;  /* 0x000000ff3500720c */ /* 0x000fc80003fc5270 */
[----:B------:R-:W-:Y:S02]  /*3900*/  SEL R21, R21, 0x3, P6 ;  /* 0x0000000315157807 */ /* 0x000fe40003000000 */
[----:B------:R-:W-:-:S04]  /*3910*/  ISETP.NE.AND P6, PT, R54, RZ, PT ;  /* 0x000000ff3600720c */ /* 0x000fc80003fc5270 */
[----:B------:R-:W-:Y:S02]  /*3920*/  SEL R20, R20, 0x3, P6 ;  /* 0x0000000314147807 */ /* 0x000fe40003000000 */
[----:B------:R-:W-:-:S04]  /*3930*/  ISETP.NE.AND P6, PT, R56, RZ, PT ;  /* 0x000000ff3800720c */ /* 0x000fc80003fc5270 */
[----:B------:R-:W-:Y:S02]  /*3940*/  SEL R3, R3, 0x3, P6 ;  /* 0x0000000303037807 */ /* 0x000fe40003000000 */
[----:B------:R-:W-:Y:S02]  /*3950*/  ISETP.NE.AND P6, PT, R57, RZ, PT ;  /* 0x000000ff3900720c */ /* 0x000fe40003fc5270 */
[----:B------:R-:W-:Y:S02]  /*3960*/  SEL R25, R25, 0x2, P5 ;  /* 0x0000000219197807 */ /* 0x000fe40002800000 */
[----:B------:R-:W-:Y:S02]  /*3970*/  SEL R2, R2, 0x3, P6 ;  /* 0x0000000302027807 */ /* 0x000fe40003000000 */
[----:B------:R-:W-:Y:S02]  /*3980*/  ISETP.NE.AND P6, PT, R58, RZ, PT ;  /* 0x000000ff3a00720c */ /* 0x000fe40003fc5270 */
[----:B------:R-:W-:-:S02]  /*3990*/  ISETP.NE.AND P1, PT, R163, RZ, PT ;  /* 0x000000ffa300720c */ /* 0x000fc40003f25270 */
[----:B------:R-:W-:Y:S02]  /*39a0*/  SEL R25, R25, 0x3, P6 ;  /* 0x0000000319197807 */ /* 0x000fe40003000000 */
        /* <DEDUP_REMOVED lines=8> */
[----:B------:R-:W-:Y:S02]  /*3a30*/  ISETP.NE.AND P6, PT, R61, RZ, PT ;  /* 0x000000ff3d00720c */ /* 0x000fe40003fc5270 */
[----:B------:R-:W-:Y:S02]  /*3a40*/  P2R R43, PR, RZ, 0x1 ;  /* 0x00000001ff2b7803 */ /* 0x000fe40000000000 */
[----:B------:R-:W-:-:S02]  /*3a50*/  SEL R22, R22, 0x3, P6 ;  /* 0x0000000316167807 */ /* 0x000fc40003000000 */
[----:B------:R-:W-:Y:S02]  /*3a60*/  SEL R33, R33, 0x2, P1 ;  /* 0x0000000221217807 */ /* 0x000fe40000800000 */
[----:B------:R-:W-:Y:S02]  /*3a70*/  ISETP.NE.AND P6, PT, R62, RZ, PT ;  /* 0x000000ff3e00720c */ /* 0x000fe40003fc5270 */
[----:B------:R-:W-:Y:S02]  /*3a80*/  ISETP.NE.AND P0, PT, R128, RZ, PT ;  /* 0x000000ff8000720c */ /* 0x000fe40003f05270 */
[----:B------:R-:W-:Y:S02]  /*3a90*/  SEL R33, R33, 0x3, P6 ;  /* 0x0000000321217807 */ /* 0x000fe40003000000 */
[----:B------:R-:W-:Y:S02]  /*3aa0*/  SEL R32, R32, 0x2, P0 ;  /* 0x0000000220207807 */ /* 0x000fe40000000000 */
[----:B------:R-:W-:-:S02]  /*3ab0*/  ISETP.NE.AND P6, PT, R75, RZ, PT ;  /* 0x000000ff4b00720c */ /* 0x000fc40003fc5270 */
[----:B------:R-:W-:Y:S02]  /*3ac0*/  SEL R27, R27, 0x2, P3 ;  /* 0x000000021b1b7807 */ /* 0x000fe40001800000 */
[----:B------:R-:W-:Y:S02]  /*3ad0*/  SEL R32, R32, 0x3, P6 ;  /* 0x0000000320207807 */ /* 0x000fe40003000000 */
[----:B------:R-:W-:Y:S02]  /*3ae0*/  ISETP.NE.AND P6, PT, R76, RZ, PT ;  /* 0x000000ff4c00720c */ /* 0x000fe40003fc5270 */
[----:B------:R-:W-:Y:S02]  /*3af0*/  SEL R26, R26, 0x2, P4 ;  /* 0x000000021a1a7807 */ /* 0x000fe40002000000 */
[----:B------:R-:W-:Y:S02]  /*3b00*/  SEL R27, R27, 0x3, P6 ;  /* 0x000000031b1b7807 */ /* 0x000fe40003000000 */
[----:B------:R-:W-:-:S04]  /*3b10*/  ISETP.NE.AND P6, PT, R77, RZ, PT ;  /* 0x000000ff4d00720c */ /* 0x000fc80003fc5270 */
[----:B------:R-:W-:Y:S02]  /*3b20*/  SEL R26, R26, 0x3, P6 ;  /* 0x000000031a1a7807 */ /* 0x000fe40003000000 */
[----:B------:R-:W-:-:S04]  /*3b30*/  ISETP.NE.AND P6, PT, R78, RZ, PT ;  /* 0x000000ff4e00720c */ /* 0x000fc80003fc5270 */
[----:B------:R-:W-:Y:S02]  /*3b40*/  SEL R37, R37, 0x3, P6 ;  /* 0x0000000325257807 */ /* 0x000fe40003000000 */
[----:B------:R-:W-:Y:S02]  /*3b50*/  ISETP.NE.AND P6, PT, R79, RZ, PT ;  /* 0x000000ff4f00720c */ /* 0x000fe40003fc5270 */
[----:B------:R-:W-:Y:S02]  /*3b60*/  P2R R40, PR, RZ, 0x4 ;  /* 0x00000004ff287803 */ /* 0x000fe40000000000 */
        /* <DEDUP_REMOVED lines=80> */
[----:B------:R-:W-:Y:S02]  /*4070*/  ISETP.NE.AND P4, PT, R90, RZ, PT ;  /* 0x000000ff5a00720c */ /* 0x000fe40003f85270 */
[----:B------:R-:W-:Y:S02]  /*4080*/  SEL R3, R3, 0x5, P6 ;  /* 0x0000000503037807 */ /* 0x000fe40003000000 */
[----:B------:R-:W-:Y:S02]  /*4090*/  ISETP.NE.AND P6, PT, R57, RZ, PT ;  /* 0x000000ff3900720c */ /* 0x000fe40003fc5270 */
[----:B------:R-:W-:-:S02]  /*40a0*/  SEL R25, R25, 0x4, P4 ;  /* 0x0000000419197807 */ /* 0x000fc40002000000 */
[----:B------:R-:W-:Y:S02]  /*40b0*/  SEL R2, R2, 0x5, P6 ;  /* 0x0000000502027807 */ /* 0x000fe40003000000 */
[----:B------:R-:W-:Y:S02]  /*40c0*/  ISETP.NE.AND P6, PT, R58, RZ, PT ;  /* 0x000000ff3a00720c */ /* 0x000fe40003fc5270 */
[----:B------:R-:W-:Y:S02]  /*40d0*/  ISETP.NE.AND P5, PT, R89, RZ, PT ;  /* 0x000000ff5900720c */ /* 0x000fe40003fa5270 */
[----:B------:R-:W-:Y:S02]  /*40e0*/  SEL R25, R25, 0x5, P6 ;  /* 0x0000000519197807 */ /* 0x000fe40003000000 */
        /* <DEDUP_REMOVED lines=13> */
[----:B------:R-:W-:-:S02]  /*41c0*/  ISETP.NE.AND P6, PT, R67, RZ, PT ;  /* 0x000000ff4300720c */ /* 0x000fc40003fc5270 */
[----:B------:R-:W-:Y:S02]  /*41d0*/  ISETP.NE.AND P0, PT, R118, RZ, PT ;  /* 0x000000ff7600720c */ /* 0x000fe40003f05270 */
[----:B------:R-:W-:Y:S02]  /*41e0*/  SEL R32, R32, 0x5, P6 ;  /* 0x0000000520207807 */ /* 0x000fe40003000000 */
[----:B------:R-:W-:Y:S02]  /*41f0*/  SEL R27, R27, 0x4, P0 ;  /* 0x000000041b1b7807 */ /* 0x000fe40000000000 */
[----:B------:R-:W-:Y:S02]  /*4200*/  ISETP.NE.AND P6, PT, R68, RZ, PT ;  /* 0x000000ff4400720c */ /* 0x000fe40003fc5270 */
[----:B------:R-:W-:Y:S02]  /*4210*/  ISETP.NE.AND P3, PT, R116, RZ, PT ;  /* 0x000000ff7400720c */ /* 0x000fe40003f65270 */
[----:B------:R-:W-:-:S02]  /*4220*/  SEL R27, R27, 0x5, P6 ;  /* 0x000000051b1b7807 */ /* 0x000fc40003000000 */
        /* <DEDUP_REMOVED lines=8> */
[----:B------:R-:W-:-:S04]  /*42b0*/  ISETP.NE.AND P6, PT, R76, RZ, PT ;  /* 0x000000ff4c00720c */ /* 0x000fc80003fc5270 */
[----:B------:R-:W-:Y:S02]  /*42c0*/  SEL R38, R35, 0x5, P6 ;  /* 0x0000000523267807 */ /* 0x000fe40003000000 */
        /* <DEDUP_REMOVED lines=26> */
[----:B------:R-:W-:Y:S02]  /*4470*/  ISETP.NE.AND P6, PT, R77, RZ, PT ;  /* 0x000000ff4d00720c */ /* 0x000fe40003fc5270 */
[----:B------:R-:W-:Y:S02]  /*4480*/  P2R R45, PR, RZ, 0x2 ;  /* 0x00000002ff2d7803 */ /* 0x000fe40000000000 */
[----:B------:R-:W-:Y:S02]  /*4490*/  ISETP.NE.AND P1, PT, R44, RZ, PT ;  /* 0x000000ff2c00720c */ /* 0x000fe40003f25270 */
[----:B------:R-:W-:-:S02]  /*44a0*/  SEL R39, R34, 0x5, P6 ;  /* 0x0000000522277807 */ /* 0x000fc40003000000 */
[----:B------:R-:W-:Y:S02]  /*44b0*/  ISETP.NE.AND P6, PT, R78, RZ, PT ;  /* 0x000000ff4e00720c */ /* 0x000fe40003fc5270 */
[----:B------:R-:W-:Y:S02]  /*44c0*/  ISETP.NE.AND P0, PT, R117, RZ, PT ;  /* 0x000000ff7500720c */ /* 0x000fe40003f05270 */
[----:B------:R-:W-:Y:S02]  /*44d0*/  P2R R27, PR, RZ, 0x2 ;  /* 0x00000002ff1b7803 */ /* 0x000fe40000000000 */
[----:B------:R-:W-:Y:S02]  /*44e0*/  ISETP.NE.AND P1, PT, R42, RZ, PT ;  /* 0x000000ff2a00720c */ /* 0x000fe40003f25270 */
[----:B------:R-:W-:Y:S02]  /*44f0*/  SEL R2, R2, 0x6, P6 ;  /* 0x0000000602027807 */ /* 0x000fe40003000000 */
[----:B------:R-:W-:-:S02]  /*4500*/  ISETP.NE.AND P6, PT, R79, RZ, PT ;  /* 0x000000ff4f00720c */ /* 0x000fc40003fc5270 */
[----:B------:R-:W-:Y:S02]  /*4510*/  SEL R34, R26, 0x6, P0 ;  /* 0x000000061a227807 */ /* 0x000fe40000000000 */
[----:B------:R-:W-:Y:S02]  /*4520*/  P2R R26, PR, RZ, 0x2 ;  /* 0x00000002ff1a7803 */ /* 0x000fe40000000000 */
[----:B------:R-:W-:Y:S02]  /*4530*/  ISETP.NE.AND P1, PT, R103, RZ, PT ;  /* 0x000000ff6700720c */ /* 0x000fe40003f25270 */
[----:B------:R-:W-:Y:S02]  /*4540*/  SEL R3, R3, 0x6, P6 ;  /* 0x0000000603037807 */ /* 0x000fe40003000000 */
[----:B------:R-:W-:Y:S02]  /*4550*/  ISETP.NE.AND P6, PT, R80, RZ, PT ;  /* 0x000000ff5000720c */ /* 0x000fe40003fc5270 */
[----:B------:R-:W-:-:S02]  /*4560*/  SEL R33, R33, 0x6, P1 ;  /* 0x0000000621217807 */ /* 0x000fc40000800000 */
[----:B------:R-:W-:Y:S02]  /*4570*/  ISETP.NE.AND P1, PT, R26, RZ, PT ;  /* 0x000000ff1a00720c */ /* 0x000fe40003f25270 */
[----:B------:R-:W-:Y:S02]  /*4580*/  SEL R20, R20, 0x6, P6 ;  /* 0x0000000614147807 */ /* 0x000fe40003000000 */
        /* <DEDUP_REMOVED lines=11> */
[----:B------:R-:W-:Y:S02]  /*4640*/  P2R R65, PR, RZ, 0x40 ;  /* 0x00000040ff417803 */ /* 0x000fe40000000000 */
[----:B------:R-:W-:Y:S02]  /*4650*/  ISETP.NE.AND P6, PT, R140, RZ, PT ;  /* 0x000000ff8c00720c */ /* 0x000fe40003fc5270 */
[----:B------:R-:W-:Y:S02]  /*4660*/  SEL R37, R37, 0x6, P1 ;  /* 0x0000000625257807 */ /* 0x000fe40000800000 */
[----:B------:R-:W-:Y:S02]  /*4670*/  ISETP.NE.AND P1, PT, R51, RZ, PT ;  /* 0x000000ff3300720c */ /* 0x000fe40003f25270 */
[----:B------:R-:W-:-:S02]  /*4680*/  P2R R64, PR, RZ, 0x40 ;  /* 0x00000040ff407803 */ /* 0x000fc40000000000 */
[----:B------:R-:W-:Y:S02]  /*4690*/  ISETP.NE.AND P6, PT, R138, RZ, PT ;  /* 0x000000ff8a00720c */ /* 0x000fe40003fc5270 */
[----:B------:R-:W-:Y:S02]  /*46a0*/  SEL R21, R21, 0x7, P1 ;  /* 0x0000000715157807 */ /* 0x000fe40000800000 */
[----:B------:R-:W-:Y:S02]  /*46b0*/  ISETP.NE.AND P1, PT, R52, RZ, PT ;  /* 0x000000ff3400720c */ /* 0x000fe40003f25270 */
[----:B------:R-:W-:Y:S02]  /*46c0*/  P2R R63, PR, RZ, 0x40 ;  /* 0x00000040ff3f7803 */ /* 0x000fe40000000000 */
[----:B------:R-:W-:Y:S02]  /*46d0*/  ISETP.NE.AND P6, PT, R137, RZ, PT ;  /* 0x000000ff8900720c */ /* 0x000fe40003fc5270 */
[----:B------:R-:W-:-:S02]  /*46e0*/  SEL R20, R20, 0x7, P1 ;  /* 0x0000000714147807 */ /* 0x000fc40000800000 */
[----:B------:R-:W-:Y:S02]  /*46f0*/  ISETP.NE.AND P1, PT, R53, RZ, PT ;  /* 0x000000ff3500720c */ /* 0x000fe40003f25270 */
[----:B------:R-:W-:Y:S02]  /*4700*/  P2R R44, PR, RZ, 0x40 ;  /* 0x00000040ff2c7803 */ /* 0x000fe40000000000 */
[----:B------:R-:W-:Y:S02]  /*4710*/  ISETP.NE.AND P6, PT, R133, RZ, PT ;  /* 0x000000ff8500720c */ /* 0x000fe40003fc5270 */
[----:B------:R-:W-:Y:S02]  /*4720*/  SEL R3, R3, 0x7, P1 ;  /* 0x0000000703037807 */ /* 0x000fe40000800000 */
[----:B------:R-:W-:Y:S02]  /*4730*/  ISETP.NE.AND P1, PT, R54, RZ, PT ;  /* 0x000000ff3600720c */ /* 0x000fe40003f25270 */
[----:B------:R-:W-:-:S02]  /*4740*/  ISETP.NE.AND P3, PT, R98, RZ, PT ;  /* 0x000000ff6200720c */ /* 0x000fc40003f65270 */
[----:B------:R-:W-:Y:S02]  /*4750*/  P2R R42, PR, RZ, 0x40 ;  /* 0x00000040ff2a7803 */ /* 0x000fe40000000000 */
[----:B------:R-:W-:Y:S02]  /*4760*/  ISETP.NE.AND P6, PT, R132, RZ, PT ;  /* 0x000000ff8400720c */ /* 0x000fe40003fc5270 */
[----:B------:R-:W-:Y:S02]  /*4770*/  SEL R2, R2, 0x7, P1 ;  /* 0x0000000702027807 */ /* 0x000fe40000800000 */
[----:B------:R-:W-:Y:S02]  /*4780*/  SEL R25, R25, 0x6, P3 ;  /* 0x0000000619197807 */ /* 0x000fe40001800000 */
[----:B------:R-:W-:Y:S02]  /*4790*/  ISETP.NE.AND P1, PT, R56, RZ, PT ;  /* 0x000000ff3800720c */ /* 0x000fe40003f25270 */
[----:B------:R-:W-:-:S02]  /*47a0*/  ISETP.NE.AND P4, PT, R97, RZ, PT ;  /* 0x000000ff6100720c */ /* 0x000fc40003f85270 */
[----:B------:R-:W-:Y:S02]  /*47b0*/  SEL R38, R38, 0x7, P6 ;  /* 0x0000000726267807 */ /* 0x000fe40003000000 */
[----:B------:R-:W-:Y:S02]  /*47c0*/  ISETP.NE.AND P6, PT, R42, RZ, PT ;  /* 0x000000ff2a00720c */ /* 0x000fe40003fc5270 */
[----:B------:R-:W1:Y:S01]  /*47d0*/  S2R R42, SR_TID.X ;  /* 0x00000000002a7919 */ /* 0x000e620000002100 */
[----:B------:R-:W-:Y:S02]  /*47e0*/  SEL R25, R25, 0x7, P1 ;  /* 0x0000000719197807 */ /* 0x000fe40000800000 */
[----:B------:R-:W-:Y:S02]  /*47f0*/  SEL R24, R24, 0x6, P4 ;  /* 0x0000000618187807 */ /* 0x000fe40002000000 */
[----:B------:R-:W-:Y:S02]  /*4800*/  ISETP.NE.AND P1, PT, R57, RZ, PT ;  /* 0x000000ff3900720c */ /* 0x000fe40003f25270 */
[----:B------:R-:W-:-:S02]  /*4810*/  ISETP.NE.AND P5, PT, R96, RZ, PT ;  /* 0x000000ff6000720c */ /* 0x000fc40003fa5270 */
[----:B------:R-:W-:Y:S02]  /*4820*/  SEL R24, R24, 0x7, P1 ;  /* 0x0000000718187807 */ /* 0x000fe40000800000 */
[----:B------:R-:W-:Y:S02]  /*4830*/  SEL R23, R23, 0x6, P5 ;  /* 0x0000000617177807 */ /* 0x000fe40002800000 */
[----:B------:R-:W-:Y:S01]  /*4840*/  ISETP.NE.AND P1, PT, R58, RZ, PT ;  /* 0x000000ff3a00720c */ /* 0x000fe20003f25270 */
[----:B------:R-:W2:Y:S01]  /*4850*/  S2UR UR5, SR_CgaCtaId ;  /* 0x00000000000579c3 */ /* 0x000ea20000008800 */
        /* <DEDUP_REMOVED lines=8> */
[----:B------:R-:W-:-:S02]  /*48e0*/  ISETP.NE.AND P2, PT, R121, RZ, PT ;  /* 0x000000ff7900720c */ /* 0x000fc40003f45270 */
[----:B------:R-:W-:Y:S02]  /*48f0*/  SEL R33, R33, 0x7, P1 ;  /* 0x0000000721217807 */ /* 0x000fe40000800000 */
[----:B------:R-:W-:Y:S02]  /*4900*/  SEL R22, R20, 0x8, P6 ;  /* 0x0000000814167807 */ /* 0x000fe40003000000 */
[----:B------:R-:W-:Y:S02]  /*4910*/  SEL R32, R32, 0x6, P2 ;  /* 0x0000000620207807 */ /* 0x000fe40001000000 */
[----:B------:R-:W-:Y:S02]  /*4920*/  ISETP.NE.AND P1, PT, R61, RZ, PT ;  /* 0x000000ff3d00720c */ /* 0x000fe40003f25270 */
[----:B------:R-:W-:Y:S02]  /*4930*/  ISETP.NE.AND P6, PT, R64, RZ, PT ;  /* 0x000000ff4000720c */ /* 0x000fe40003fc5270 */
[----:B------:R-:W-:-:S02]  /*4940*/  SEL R32, R32, 0x7, P1 ;  /* 0x0000000720207807 */ /* 0x000fc40000800000 */
[----:B------:R-:W-:Y:S02]  /*4950*/  SEL R21, R3, 0x8, P6 ;  /* 0x0000000803157807 */ /* 0x000fe40003000000 */
[----:B------:R-:W-:Y:S02]  /*4960*/  ISETP.NE.AND P1, PT, R62, RZ, PT ;  /* 0x000000ff3e00720c */ /* 0x000fe40003f25270 */
[----:B------:R-:W-:Y:S02]  /*4970*/  ISETP.NE.AND P6, PT, R65, RZ, PT ;  /* 0x000000ff4100720c */ /* 0x000fe40003fc5270 */
[----:B------:R-:W-:Y:S02]  /*4980*/  SEL R35, R35, 0x7, P1 ;  /* 0x0000000723237807 */ /* 0x000fe40000800000 */
[----:B------:R-:W-:Y:S01]  /*4990*/  SEL R20, R2, 0x8, P6 ;  /* 0x0000000802147807 */ /* 0x000fe20003000000 */
[----:B-1----:R-:W-:Y:S01]  /*49a0*/  IMAD.SHL.U32 R2, R42, 0x100, RZ ;  /* 0x000001002a027824 */ /* 0x002fe200078e00ff */
[----:B------:R-:W-:Y:S01]  /*49b0*/  ISETP.NE.AND P1, PT, R41, RZ, PT ;  /* 0x000000ff2900720c */ /* 0x000fe20003f25270 */
[----:B------:R-:W-:Y:S01]  /*49c0*/  UMOV UR4, 0x400 ;  /* 0x0000040000047882 */ /* 0x000fe20000000000 */
[----:B------:R-:W-:Y:S01]  /*49d0*/  SHF.R.U32.HI R41, RZ, 0x4, R42 ;  /* 0x00000004ff297819 */ /* 0x000fe2000001162a */
[----:B--2---:R-:W-:Y:S01]  /*49e0*/  UPRMT UR4, UR5, 0x654, UR4 ;  /* 0x0000065405047896 */ /* 0x004fe20008000004 */
[----:B------:R-:W-:-:S02]  /*49f0*/  ISETP.NE.AND P2, PT, R114, RZ, PT ;  /* 0x000000ff7200720c */ /* 0x000fc40003f45270 */
[----:B------:R-:W-:Y:S02]  /*4a00*/  SGXT.U32 R41, R41, 0x4 ;  /* 0x000000042929781a */ /* 0x000fe40000000000 */
[----:B------:R-:W-:Y:S02]  /*4a10*/  LOP3.LUT R2, R2, 0xf00, RZ, 0xc0, !PT ;  /* 0x00000f0002027812 */ /* 0x000fe400078ec0ff */
[----:B------:R-:W-:Y:S02]  /*4a20*/  SEL R34, R34, 0x7, P2 ;  /* 0x0000000722227807 */ /* 0x000fe40001000000 */
[----:B------:R-:W-:Y:S02]  /*4a30*/  ISETP.NE.AND P2, PT, R40, RZ, PT ;  /* 0x000000ff2800720c */ /* 0x000fe40003f45270 */
[C---:B------:R-:W-:Y:S01]  /*4a40*/  LOP3.LUT R40, R2.reuse, R41, RZ, 0xfc, !PT ;  /* 0x0000002902287212 */ /* 0x040fe200078efcff */
[----:B------:R-:W-:Y:S01]  /*4a50*/  VIADD R41, R2, UR4 ;  /* 0x0000000402297c36 */ /* 0x000fe20008000000 */
[----:B------:R-:W-:-:S03]  /*4a60*/  ISETP.NE.AND P0, PT, R152, RZ, PT ;  /* 0x000000ff9800720c */ /* 0x000fc60003f05270 */
[----:B------:R-:W-:Y:S01]  /*4a70*/  IMAD R40, R40, 0x4, R41 ;  /* 0x0000000428287824 */ /* 0x000fe200078e0229 */
[----:B------:R-:W-:Y:S02]  /*4a80*/  SEL R27, R27, 0x8, P0 ;  /* 0x000000081b1b7807 */ /* 0x000fe40000000000 */
[----:B------:R-:W-:Y:S01]  /*4a90*/  ISETP.NE.AND P0, PT, R43, RZ, PT ;  /* 0x000000ff2b00720c */ /* 0x000fe20003f05270 */
[----:B------:R-:W-:Y:S01]  /*4aa0*/  IMAD.SHL.U32 R43, R42, 0x4, RZ ;  /* 0x000000042a2b7824 */ /* 0x000fe200078e00ff */
[----:B------:R-:W-:Y:S04]  /*4ab0*/  STS [R40], R28 ;  /* 0x0000001c28007388 */ /* 0x000fe80000000800 */
[----:B------:R-:W-:Y:S04]  /*4ac0*/  STS [R40+0x50], R29 ;  /* 0x0000501d28007388 */ /* 0x000fe80000000800 */
[----:B------:R-:W-:Y:S04]  /*4ad0*/  STS [R40+0xa0], R30 ;  /* 0x0000a01e28007388 */ /* 0x000fe80000000800 */
[----:B------:R-:W-:Y:S04]  /*4ae0*/  STS [R40+0xf0], R31 ;  /* 0x0000f01f28007388 */ /* 0x000fe80000000800 */
[----:B------:R-:W-:Y:S04]  /*4af0*/  STS [R40+0x140], R4 ;  /* 0x0001400428007388 */ /* 0x000fe80000000800 */
[----:B------:R-:W-:Y:S04]  /*4b00*/  STS [R40+0x190], R5 ;  /* 0x0001900528007388 */ /* 0x000fe80000000800 */
[----:B------:R-:W-:Y:S04]  /*4b10*/  STS [R40+0x1e0], R6 ;  /* 0x0001e00628007388 */ /* 0x000fe80000000800 */
[----:B------:R-:W-:Y:S04]  /*4b20*/  STS [R40+0x230], R7 ;  /* 0x0002300728007388 */ /* 0x000fe80000000800 */
[----:B------:R-:W-:Y:S04]  /*4b30*/  STS [R40+0x280], R8 ;  /* 0x0002800828007388 */ /* 0x000fe80000000800 */
[----:B------:R1:W-:Y:S04]  /*4b40*/  STS [R40+0x2d0], R9 ;  /* 0x0002d00928007388 */ /* 0x0003e80000000800 */
[----:B------:R-:W-:Y:S04]  /*4b50*/  STS [R40+0x320], R10 ;  /* 0x0003200a28007388 */ /* 0x000fe80000000800 */
[----:B------:R2:W-:Y:S04]  /*4b60*/  STS [R40+0x370], R11 ;  /* 0x0003700b28007388 */ /* 0x0005e80000000800 */
[----:B------:R-:W-:Y:S04]  /*4b70*/  STS [R40+0x3c0], R16 ;  /* 0x0003c01028007388 */ /* 0x000fe80000000800 */
[----:B------:R-:W-:Y:S04]  /*4b80*/  STS [R40+0x410], R17 ;  /* 0x0004101128007388 */ /* 0x000fe80000000800 */
[----:B------:R-:W-:Y:S04]  /*4b90*/  STS [R40+0x460], R18 ;  /* 0x0004601228007388 */ /* 0x000fe80000000800 */
[----:B------:R-:W-:Y:S01]  /*4ba0*/  STS [R40+0x4b0], R19 ;  /* 0x0004b01328007388 */ /* 0x000fe20000000800 */
[----:B------:R-:W-:Y:S01]  /*4bb0*/  IMAD.SHL.U32 R3, R13, 0x4, RZ ;  /* 0x000000040d037824 */ /* 0x000fe200078e00ff */
[----:B------:R-:W-:Y:S01]  /*4bc0*/  LOP3.LUT R2, R43, 0x3fc, RZ, 0xc0, !PT ;  /* 0x000003fc2b027812 */ /* 0x000fe200078ec0ff */
[----:B-1----:R-:W1:Y:S03]  /*4bd0*/  LDC.64 R8, c[0x0][0x218] ;  /* 0x00008600ff087b82 */ /* 0x002e660000000a00 */
[----:B------:R-:W-:-:S02]  /*4be0*/  LOP3.LUT R3, R14, 0xc, R3, 0xf8, !PT ;  /* 0x0000000c0e037812 */ /* 0x000fc400078ef803 */
[C---:B------:R-:W-:Y:S02]  /*4bf0*/  LOP3.LUT R41, R2.reuse, 0x400, RZ, 0xfc, !PT ;  /* 0x0000040002297812 */ /* 0x040fe400078efcff */
[----:B------:R-:W-:Y:S02]  /*4c00*/  LOP3.LUT R43, R2, 0x800, RZ, 0xfc, !PT ;  /* 0x00000800022b7812 */ /* 0x000fe400078efcff */
[----:B------:R-:W-:Y:S02]  /*4c10*/  LOP3.LUT R14, R42, 0xfc, RZ, 0xc0, !PT ;  /* 0x000000fc2a0e7812 */ /* 0x000fe400078ec0ff */
[----:B------:R-:W-:Y:S02]  /*4c20*/  LOP3.LUT R45, R2, 0xc00, RZ, 0xfc, !PT ;  /* 0x00000c00022d7812 */ /* 0x000fe400078efcff */
[----:B------:R-:W-:Y:S02]  /*4c30*/  SEL R36, R36, 0x7, P1 ;  /* 0x0000000724247807 */ /* 0x000fe40000800000 */
[----:B------:R-:W-:-:S02]  /*4c40*/  LOP3.LUT R42, R41, 0x7f0, RZ, 0xc0, !PT ;  /* 0x000007f0292a7812 */ /* 0x000fc400078ec0ff */
[----:B------:R-:W-:Y:S02]  /*4c50*/  LOP3.LUT R44, R43, 0xbf0, RZ, 0xc0, !PT ;  /* 0x00000bf02b2c7812 */ /* 0x000fe400078ec0ff */
[----:B------:R-:W-:Y:S02]  /*4c60*/  ISETP.NE.AND P1, PT, R136, RZ, PT ;  /* 0x000000ff8800720c */ /* 0x000fe40003f25270 */
[----:B------:R-:W-:Y:S02]  /*4c70*/  LEA R41, R14, UR4, 0x2 ;  /* 0x000000040e297c11 */ /* 0x000fe4000f8e10ff */
[----:B------:R-:W-:Y:S01]  /*4c80*/  LOP3.LUT R46, R45, 0xff0, RZ, 0xc0, !PT ;  /* 0x00000ff02d2e7812 */ /* 0x000fe200078ec0ff */
[----:B------:R-:W-:Y:S01]  /*4c90*/  VIADD R43, R42, UR4 ;  /* 0x000000042a2b7c36 */ /* 0x000fe20008000000 */
[----:B------:R-:W-:Y:S01]  /*4ca0*/  SEL R33, R33, 0x8, P1 ;  /* 0x0000000821217807 */ /* 0x000fe20000800000 */
[----:B------:R-:W-:Y:S01]  /*4cb0*/  VIADD R45, R44, UR4 ;  /* 0x000000042c2d7c36 */ /* 0x000fe20008000000 */
[----:B------:R-:W-:Y:S01]  /*4cc0*/  ISETP.NE.AND P1, PT, R47, RZ, PT ;  /* 0x000000ff2f00720c */ /* 0x000fe20003f25270 */
[----:B------:R-:W-:-:S02]  /*4cd0*/  IMAD R41, R2, 0x4, R41 ;  /* 0x0000000402297824 */ /* 0x000fc400078e0229 */
[----:B------:R-:W-:Y:S01]  /*4ce0*/  VIADD R47, R46, UR4 ;  /* 0x000000042e2f7c36 */ /* 0x000fe20008000000 */
[----:B------:R-:W-:Y:S01]  /*4cf0*/  ISETP.NE.AND P5, PT, R146, RZ, PT ;  /* 0x000000ff9200720c */ /* 0x000fe20003fa5270 */
[C---:B------:R-:W-:Y:S01]  /*4d00*/  IMAD R43, R2.reuse, 0x4, R43 ;  /* 0x00000004022b7824 */ /* 0x040fe200078e022b */
[----:B------:R-:W-:Y:S01]  /*4d10*/  BAR.SYNC.DEFER_BLOCKING 0x0 ;  /* 0x0000000000007b1d */ /* 0x000fe20000010000 */
[C---:B------:R-:W-:Y:S01]  /*4d20*/  IMAD R45, R2.reuse, 0x4, R45 ;  /* 0x00000004022d7824 */ /* 0x040fe200078e022d */
[----:B------:R-:W-:Y:S01]  /*4d30*/  ISETP.NE.AND P4, PT, R149, RZ, PT ;  /* 0x000000ff9500720c */ /* 0x000fe20003f85270 */
[----:B------:R-:W-:Y:S01]  /*4d40*/  IMAD R14, R2, 0x4, R47 ;  /* 0x00000004020e7824 */ /* 0x000fe200078e022f */
[----:B------:R-:W-:Y:S02]  /*4d50*/  ISETP.NE.AND P3, PT, R151, RZ, PT ;  /* 0x000000ff9700720c */ /* 0x000fe40003f65270 */
[----:B------:R-:W-:Y:S01]  /*4d60*/  ISETP.NE.AND P6, PT, R55, RZ, PT ;  /* 0x000000ff3700720c */ /* 0x000fe20003fc5270 */
[----:B------:R-:W-:Y:S01]  /*4d70*/  IMAD R15, R0, 0x440, R15 ;  /* 0x00000440000f7824 */ /* 0x000fe200078e020f */
[----:B------:R-:W-:Y:S01]  /*4d80*/  SEL R25, R25, 0x8, P5 ;  /* 0x0000000819197807 */ /* 0x000fe20002800000 */
[----:B------:R-:W-:Y:S01]  /*4d90*/  ULDC.64 UR4, c[0x0][0x220] ;  /* 0x0000880000047ab9 */ /* 0x000fe20000000a00 */
[----:B------:R-:W-:-:S02]  /*4da0*/  SEL R24, R24, 0x8, P4 ;  /* 0x0000000818187807 */ /* 0x000fc40002000000 */
[----:B------:R-:W-:Y:S02]  /*4db0*/  SEL R26, R26, 0x8, P3 ;  /* 0x000000081a1a7807 */ /* 0x000fe40001800000 */
[----:B------:R-:W-:Y:S02]  /*4dc0*/  ISETP.NE.AND P5, PT, R50, RZ, PT ;  /* 0x000000ff3200720c */ /* 0x000fe40003fa5270 */
[----:B------:R-:W-:Y:S02]  /*4dd0*/  ISETP.NE.AND P4, PT, R49, RZ, PT ;  /* 0x000000ff3100720c */ /* 0x000fe40003f85270 */
[----:B------:R-:W-:Y:S01]  /*4de0*/  ISETP.NE.AND P3, PT, R48, RZ, PT ;  /* 0x000000ff3000720c */ /* 0x000fe20003f65270 */
[----:B------:R-:W3:Y:S04]  /*4df0*/  LDS.128 R52, [R41] ;  /* 0x0000000029347984 */ /* 0x000ee80000000c00 */
[----:B------:R-:W4:Y:S04]  /*4e00*/  LDS.128 R28, [R43+0x1000] ;  /* 0x001000002b1c7984 */ /* 0x000f280000000c00 */
[----:B------:R-:W5:Y:S04]  /*4e10*/  LDS.128 R44, [R45+0x2000] ;  /* 0x002000002d2c7984 */ /* 0x000f680000000c00 */
[----:B------:R-:W2:Y:S01]  /*4e20*/  LDS.128 R48, [R14+0x3000] ;  /* 0x003000000e307984 */ /* 0x000ea20000000c00 */
[----:B------:R-:W-:-:S02]  /*4e30*/  SHF.R.U32.HI R13, RZ, 0x2, R13 ;  /* 0x00000002ff0d7819 */ /* 0x000fc4000001160d */
[----:B------:R-:W-:Y:S02]  /*4e40*/  SEL R37, R37, 0x7, P2 ;  /* 0x0000000725257807 */ /* 0x000fe40001000000 */
[----:B------:R-:W-:Y:S02]  /*4e50*/  ISETP.NE.AND P2, PT, R139, RZ, PT ;  /* 0x000000ff8b00720c */ /* 0x000fe40003f45270 */
[----:B------:R-:W-:Y:S02]  /*4e60*/  SGXT.U32 R5, R13, 0x6 ;  /* 0x000000060d05781a */ /* 0x000fe40000000000 */
[----:B------:R-:W-:Y:S02]  /*4e70*/  SEL R32, R32, 0x8, P2 ;  /* 0x0000000820207807 */ /* 0x000fe40001000000 */
[----:B------:R-:W-:Y:S02]  /*4e80*/  SHF.R.U32.HI R2, RZ, 0x2, R3 ;  /* 0x00000002ff027819 */ /* 0x000fe40000011603 */
[----:B------:R-:W-:-:S02]  /*4e90*/  ISETP.NE.AND P2, PT, R131, RZ, PT ;  /* 0x000000ff8300720c */ /* 0x000fc40003f45270 */
[----:B------:R-:W-:Y:S02]  /*4ea0*/  PRMT R5, R5, 0x6540, R12 ;  /* 0x0000654005057816 */ /* 0x000fe4000000000c */
[----:B------:R-:W-:Y:S02]  /*4eb0*/  SEL R35, R35, 0x8, P1 ;  /* 0x0000000823237807 */ /* 0x000fe40000800000 */
[----:B------:R-:W-:Y:S01]  /*4ec0*/  ISETP.GE.AND P1, PT, R3, 0x10, PT ;  /* 0x000000100300780c */ /* 0x000fe20003f26270 */
[----:B------:R-:W-:Y:S01]  /*4ed0*/  IMAD R4, R2, 0x2080, RZ ;  /* 0x0000208002047824 */ /* 0x000fe200078e02ff */
[----:B------:R-:W-:Y:S02]  /*4ee0*/  SEL R34, R34, 0x8, P2 ;  /* 0x0000000822227807 */ /* 0x000fe40001000000 */
[C---:B------:R-:W-:Y:S02]  /*4ef0*/  LOP3.LUT R0, R5.reuse, 0x40, RZ, 0xfc, !PT ;  /* 0x0000004005007812 */ /* 0x040fe400078efcff */
[----:B------:R-:W-:-:S02]  /*4f00*/  ISETP.LT.AND P2, PT, R5, 0x440, !P1 ;  /* 0x000004400500780c */ /* 0x000fc40004f41270 */
[C---:B------:R-:W-:Y:S02]  /*4f10*/  LOP3.LUT R2, R5.reuse, 0x80, RZ, 0xfc, !PT ;  /* 0x0000008005027812 */ /* 0x040fe400078efcff */
[----:B------:R-:W-:Y:S02]  /*4f20*/  LOP3.LUT R3, R5, 0xc0, RZ, 0xfc, !PT ;  /* 0x000000c005037812 */ /* 0x000fe400078efcff */
[----:B------:R-:W-:Y:S01]  /*4f30*/  SEL R37, R37, 0x8, P3 ;  /* 0x0000000825257807 */ /* 0x000fe20001800000 */
[----:B------:R-:W-:Y:S01]  /*4f40*/  IMAD R5, R5, 0x4, R4 ;  /* 0x0000000405057824 */ /* 0x000fe200078e0204 */
[----:B------:R-:W-:Y:S02]  /*4f50*/  ISETP.LT.AND P3, PT, R0, 0x440, !P1 ;  /* 0x000004400000780c */ /* 0x000fe40004f61270 */
[----:B------:R-:W-:Y:S02]  /*4f60*/  SEL R36, R36, 0x8, P4 ;  /* 0x0000000824247807 */ /* 0x000fe40002000000 */
[----:B------:R-:W-:-:S02]  /*4f70*/  ISETP.LT.AND P4, PT, R2, 0x440, !P1 ;  /* 0x000004400200780c */ /* 0x000fc40004f81270 */
[C---:B------:R-:W-:Y:S01]  /*4f80*/  ISETP.LT.AND P1, PT, R3.reuse, 0x440, !P1 ;  /* 0x000004400300780c */ /* 0x040fe20004f21270 */
[--C-:B------:R-:W-:Y:S02]  /*4f90*/  IMAD R7, R0, 0x4, R4.reuse ;  /* 0x0000000400077824 */ /* 0x100fe400078e0204 */
[--C-:B--2---:R-:W-:Y:S02]  /*4fa0*/  IMAD R11, R2, 0x4, R4.reuse ;  /* 0x00000004020b7824 */ /* 0x104fe400078e0204 */
[----:B------:R-:W-:Y:S02]  /*4fb0*/  IMAD R13, R3, 0x4, R4 ;  /* 0x00000004030d7824 */ /* 0x000fe400078e0204 */
[----:B-1----:R-:W-:Y:S01]  /*4fc0*/  IMAD.WIDE R2, R5, 0x4, R8 ;  /* 0x0000000405027825 */ /* 0x002fe200078e0208 */
[----:B------:R-:W-:-:S03]  /*4fd0*/  SEL R38, R38, 0x8, P5 ;  /* 0x0000000826267807 */ /* 0x000fc60002800000 */
[--C-:B------:R-:W-:Y:S01]  /*4fe0*/  IMAD.WIDE R4, R7, 0x4, R8.reuse ;  /* 0x0000000407047825 */ /* 0x100fe200078e0208 */
[----:B------:R-:W-:Y:S01]  /*4ff0*/  SEL R39, R39, 0x8, P6 ;  /* 0x0000000827277807 */ /* 0x000fe20003000000 */
[----:B---3--:R1:W-:Y:S02]  /*5000*/  @P2 STG.E.128 desc[UR6][R2.64], R52 ;  /* 0x0000003402002986 */ /* 0x0083e4000c101d06 */
[----:B------:R-:W-:Y:S01]  /*5010*/  IMAD.WIDE R6, R11, 0x4, R8 ;  /* 0x000000040b067825 */ /* 0x000fe200078e0208 */
[----:B------:R-:W-:-:S03]  /*5020*/  IADD3 R10, P2, R15, UR4, RZ ;  /* 0x000000040f0a7c10 */ /* 0x000fc6000ff5e0ff */
[----:B------:R-:W-:Y:S01]  /*5030*/  IMAD.WIDE R8, R13, 0x4, R8 ;  /* 0x000000040d087825 */ /* 0x000fe200078e0208 */
[----:B------:R-:W-:Y:S01]  /*5040*/  PRMT R23, R23, 0x3340, R22 ;  /* 0x0000334017177816 */ /* 0x000fe20000000016 */
[----:B----4-:R1:W-:Y:S01]  /*5050*/  @P3 STG.E.128 desc[UR6][R4.64], R28 ;  /* 0x0000001c04003986 */ /* 0x0103e2000c101d06 */
[----:B------:R-:W-:Y:S02]  /*5060*/  PRMT R20, R21, 0x3340, R20 ;  /* 0x0000334015147816 */ /* 0x000fe40000000014 */
[----:B------:R-:W-:Y:S01]  /*5070*/  PRMT R25, R25, 0x3340, R24 ;  /* 0x0000334019197816 */ /* 0x000fe20000000018 */
[----:B-----5:R1:W-:Y:S01]  /*5080*/  @P4 STG.E.128 desc[UR6][R6.64], R44 ;  /* 0x0000002c06004986 */ /* 0x0203e2000c101d06 */
[----:B------:R-:W-:Y:S02]  /*5090*/  PRMT R26, R26, 0x3340, R27 ;  /* 0x000033401a1a7816 */ /* 0x000fe4000000001b */
[----:B------:R-:W-:Y:S01]  /*50a0*/  PRMT R33, R33, 0x3340, R32 ;  /* 0x0000334021217816 */ /* 0x000fe20000000020 */
[----:B0-----:R1:W-:Y:S01]  /*50b0*/  @P1 STG.E.128 desc[UR6][R8.64], R48 ;  /* 0x0000003008001986 */ /* 0x0013e2000c101d06 */
[----:B------:R-:W-:-:S02]  /*50c0*/  PRMT R34, R35, 0x3340, R34 ;  /* 0x0000334023227816 */ /* 0x000fc40000000022 */
[----:B------:R-:W-:Y:S02]  /*50d0*/  PRMT R37, R37, 0x3340, R36 ;  /* 0x0000334025257816 */ /* 0x000fe40000000024 */
[----:B------:R-:W-:Y:S02]  /*50e0*/  PRMT R38, R38, 0x3340, R39 ;  /* 0x0000334026267816 */ /* 0x000fe40000000027 */
[----:B------:R-:W-:Y:S02]  /*50f0*/  LEA.HI.X.SX32 R11, R15, UR5, 0x1, P2 ;  /* 0x000000050f0b7c11 */ /* 0x000fe400090f0eff */
[----:B------:R-:W-:Y:S02]  /*5100*/  PRMT R20, R23, 0x5410, R20 ;  /* 0x0000541017147816 */ /* 0x000fe40000000014 */
[----:B------:R-:W-:Y:S02]  /*5110*/  PRMT R21, R25, 0x5410, R26 ;  /* 0x0000541019157816 */ /* 0x000fe4000000001a */
[----:B------:R-:W-:-:S02]  /*5120*/  PRMT R22, R33, 0x5410, R34 ;  /* 0x0000541021167816 */ /* 0x000fc40000000022 */
[----:B------:R-:W-:Y:S01]  /*5130*/  PRMT R23, R37, 0x5410, R38 ;  /* 0x0000541025177816 */ /* 0x000fe20000000026 */
[----:B------:R-:W-:Y:S06]  /*5140*/  @!P0 EXIT ;  /* 0x000000000000894d */ /* 0x000fec0003800000 */
[----:B------:R-:W-:Y:S01]  /*5150*/  STG.E.128 desc[UR6][R10.64], R20 ;  /* 0x000000140a007986 */ /* 0x000fe2000c101d06 */
[----:B------:R-:W-:Y:S05]  /*5160*/  EXIT ;  /* 0x000000000000794d */ /* 0x000fea0003800000 */
.L_x_0:
[----:B------:R-:W-:-:S00]  /*5170*/  BRA `(.L_x_0) ;  /* 0xfffffffc00fc7947 */ /* 0x000fc0000383ffff */
[----:B------:R-:W-:-:S00]  /*5180*/  NOP ;  /* 0x0000000000007918 */ /* 0x000fc00000000000 */
[----:B------:R-:W-:-:S00]  /*5190*/  NOP ;  /* 0x0000000000007918 */ /* 0x000fc00000000000 */
[----:B------:R-:W-:-:S00]  /*51a0*/  NOP ;  /* 0x0000000000007918 */ /* 0x000fc00000000000 */
[----:B------:R-:W-:-:S00]  /*51b0*/  NOP ;  /* 0x0000000000007918 */ /* 0x000fc00000000000 */
[----:B------:R-:W-:-:S00]  /*51c0*/  NOP ;  /* 0x0000000000007918 */ /* 0x000fc00000000000 */
[----:B------:R-:W-:-:S00]  /*51d0*/  NOP ;  /* 0x0000000000007918 */ /* 0x000fc00000000000 */
[----:B------:R-:W-:-:S00]  /*51e0*/  NOP ;  /* 0x0000000000007918 */ /* 0x000fc00000000000 */
[----:B------:R-:W-:-:S00]  /*51f0*/  NOP ;  /* 0x0000000000007918 */ /* 0x000fc00000000000 */
.L_x_1:


//--------------------- .nv.shared.triton_poi_fused_max_pool2d_with_indices_44 --------------------------
	.section	.nv.shared.triton_poi_fused_max_pool2d_with_indices_44,"aw",@nobits
	.sectionflags	@""
	.align	16
	.zero		1024


//--------------------- .nv.constant0.triton_poi_fused_max_pool2d_with_indices_44 --------------------------
	.section	.nv.constant0.triton_poi_fused_max_pool2d_with_indices_44,"a",@progbits
	.sectionflags	@""
	.align	4
.nv.constant0.triton_poi_fused_max_pool2d_with_indices_44:
	.zero		560
